//
// Generated by NVIDIA NVVM Compiler
//
// Compiler Build ID: CL-36424714
// Cuda compilation tools, release 13.0, V13.0.88
// Based on NVVM 20.0.0
//

.version 9.0
.target sm_100
.address_size 64

	// .globl	main_kernel0
// _ZZ12main_kernel0E8A_shared has been demoted
// _ZZ12main_kernel0E8B_shared has been demoted

.visible .entry main_kernel0(
	.param .u64 .ptr .align 1 main_kernel0_param_0,
	.param .u64 .ptr .align 1 main_kernel0_param_1,
	.param .u64 .ptr .align 1 main_kernel0_param_2
)
.maxntid 128
{
	.reg .pred 	%p<2>;
	.reg .b32 	%r<944>;
	.reg .b64 	%rd<28>;
	// demoted variable
	.shared .align 1 .b8 _ZZ12main_kernel0E8A_shared[16384];
	// demoted variable
	.shared .align 1 .b8 _ZZ12main_kernel0E8B_shared[4096];
	ld.param.u64 	%rd4, [main_kernel0_param_0];
	ld.param.u64 	%rd5, [main_kernel0_param_1];
	ld.param.u64 	%rd3, [main_kernel0_param_2];
	cvta.to.global.u64 	%rd1, %rd4;
	cvta.to.global.u64 	%rd2, %rd5;
	mov.u32 	%r281, %tid.y;
	shl.b32 	%r282, %r281, 12;
	mov.u32 	%r283, %tid.x;
	shl.b32 	%r284, %r283, 4;
	or.b32  	%r285, %r284, %r282;
	mov.u32 	%r286, %ctaid.y;
	shl.b32 	%r287, %r286, 22;
	shl.b32 	%r288, %r281, 20;
	add.s32 	%r1, %r287, %r288;
	or.b32  	%r813, %r1, %r284;
	mad.lo.s32 	%r289, %r281, -3072, %r285;
	mov.u32 	%r3, %ctaid.z;
	shl.b32 	%r290, %r3, 25;
	mov.u32 	%r4, %ctaid.x;
	shl.b32 	%r291, %r4, 20;
	add.s32 	%r292, %r290, %r291;
	shl.b32 	%r293, %r281, 18;
	add.s32 	%r294, %r292, %r293;
	or.b32  	%r814, %r294, %r284;
	mov.u32 	%r295, _ZZ12main_kernel0E8A_shared;
	add.s32 	%r6, %r295, %r285;
	mov.u32 	%r296, _ZZ12main_kernel0E8B_shared;
	add.s32 	%r7, %r296, %r289;
	add.s32 	%r8, %r295, %r282;
	add.s32 	%r9, %r8, 2048;
	add.s32 	%r10, %r8, 3072;
	add.s32 	%r11, %r8, 256;
	add.s32 	%r12, %r8, 1280;
	add.s32 	%r13, %r8, 2560;
	add.s32 	%r14, %r8, 3584;
	add.s32 	%r15, %r8, 768;
	add.s32 	%r16, %r8, 1792;
	add.s32 	%r17, %r8, 2816;
	mov.b32 	%r815, 0;
	mov.u32 	%r816, %r815;
	mov.u32 	%r817, %r815;
	mov.u32 	%r818, %r815;
	mov.u32 	%r819, %r815;
	mov.u32 	%r820, %r815;
	mov.u32 	%r821, %r815;
	mov.u32 	%r822, %r815;
	mov.u32 	%r823, %r815;
	mov.u32 	%r824, %r815;
	mov.u32 	%r825, %r815;
	mov.u32 	%r826, %r815;
	mov.u32 	%r827, %r815;
	mov.u32 	%r828, %r815;
	mov.u32 	%r829, %r815;
	mov.u32 	%r830, %r815;
	mov.u32 	%r831, %r815;
	mov.u32 	%r832, %r815;
	mov.u32 	%r833, %r815;
	mov.u32 	%r834, %r815;
	mov.u32 	%r835, %r815;
	mov.u32 	%r836, %r815;
	mov.u32 	%r837, %r815;
	mov.u32 	%r838, %r815;
	mov.u32 	%r839, %r815;
	mov.u32 	%r840, %r815;
	mov.u32 	%r841, %r815;
	mov.u32 	%r842, %r815;
	mov.u32 	%r843, %r815;
	mov.u32 	%r844, %r815;
	mov.u32 	%r845, %r815;
	mov.u32 	%r846, %r815;
	mov.u32 	%r847, %r815;
	mov.u32 	%r848, %r815;
	mov.u32 	%r849, %r815;
	mov.u32 	%r850, %r815;
	mov.u32 	%r851, %r815;
	mov.u32 	%r852, %r815;
	mov.u32 	%r853, %r815;
	mov.u32 	%r854, %r815;
	mov.u32 	%r855, %r815;
	mov.u32 	%r856, %r815;
	mov.u32 	%r857, %r815;
	mov.u32 	%r858, %r815;
	mov.u32 	%r859, %r815;
	mov.u32 	%r860, %r815;
	mov.u32 	%r861, %r815;
	mov.u32 	%r862, %r815;
	mov.u32 	%r863, %r815;
	mov.u32 	%r864, %r815;
	mov.u32 	%r865, %r815;
	mov.u32 	%r866, %r815;
	mov.u32 	%r867, %r815;
	mov.u32 	%r868, %r815;
	mov.u32 	%r869, %r815;
	mov.u32 	%r870, %r815;
	mov.u32 	%r871, %r815;
	mov.u32 	%r872, %r815;
	mov.u32 	%r873, %r815;
	mov.u32 	%r874, %r815;
	mov.u32 	%r875, %r815;
	mov.u32 	%r876, %r815;
	mov.u32 	%r877, %r815;
	mov.u32 	%r878, %r815;
	mov.u32 	%r879, %r815;
	mov.u32 	%r880, %r815;
	mov.u32 	%r881, %r815;
	mov.u32 	%r882, %r815;
	mov.u32 	%r883, %r815;
	mov.u32 	%r884, %r815;
	mov.u32 	%r885, %r815;
	mov.u32 	%r886, %r815;
	mov.u32 	%r887, %r815;
	mov.u32 	%r888, %r815;
	mov.u32 	%r889, %r815;
	mov.u32 	%r890, %r815;
	mov.u32 	%r891, %r815;
	mov.u32 	%r892, %r815;
	mov.u32 	%r893, %r815;
	mov.u32 	%r894, %r815;
	mov.u32 	%r895, %r815;
	mov.u32 	%r896, %r815;
	mov.u32 	%r897, %r815;
	mov.u32 	%r898, %r815;
	mov.u32 	%r899, %r815;
	mov.u32 	%r900, %r815;
	mov.u32 	%r901, %r815;
	mov.u32 	%r902, %r815;
	mov.u32 	%r903, %r815;
	mov.u32 	%r904, %r815;
	mov.u32 	%r905, %r815;
	mov.u32 	%r906, %r815;
	mov.u32 	%r907, %r815;
	mov.u32 	%r908, %r815;
	mov.u32 	%r909, %r815;
	mov.u32 	%r910, %r815;
	mov.u32 	%r911, %r815;
	mov.u32 	%r912, %r815;
	mov.u32 	%r913, %r815;
	mov.u32 	%r914, %r815;
	mov.u32 	%r915, %r815;
	mov.u32 	%r916, %r815;
	mov.u32 	%r917, %r815;
	mov.u32 	%r918, %r815;
	mov.u32 	%r919, %r815;
	mov.u32 	%r920, %r815;
	mov.u32 	%r921, %r815;
	mov.u32 	%r922, %r815;
	mov.u32 	%r923, %r815;
	mov.u32 	%r924, %r815;
	mov.u32 	%r925, %r815;
	mov.u32 	%r926, %r815;
	mov.u32 	%r927, %r815;
	mov.u32 	%r928, %r815;
	mov.u32 	%r929, %r815;
	mov.u32 	%r930, %r815;
	mov.u32 	%r931, %r815;
	mov.u32 	%r932, %r815;
	mov.u32 	%r933, %r815;
	mov.u32 	%r934, %r815;
	mov.u32 	%r935, %r815;
	mov.u32 	%r936, %r815;
	mov.u32 	%r937, %r815;
	mov.u32 	%r938, %r815;
	mov.u32 	%r939, %r815;
	mov.u32 	%r940, %r815;
	mov.u32 	%r941, %r815;
	mov.u32 	%r942, %r815;
	mov.u32 	%r943, %r815;
$L__BB0_1:
	bar.sync 	0;
	cvt.u64.u32 	%rd6, %r813;
	add.s64 	%rd7, %rd1, %rd6;
	ld.global.nc.v4.u32 	{%r297, %r298, %r299, %r300}, [%rd7];
	st.shared.v4.u32 	[%r6], {%r297, %r298, %r299, %r300};
	ld.global.nc.v4.u32 	{%r301, %r302, %r303, %r304}, [%rd7+512];
	st.shared.v4.u32 	[%r6+512], {%r301, %r302, %r303, %r304};
	ld.global.nc.v4.u32 	{%r305, %r306, %r307, %r308}, [%rd7+262144];
	st.shared.v4.u32 	[%r6+1024], {%r305, %r306, %r307, %r308};
	ld.global.nc.v4.u32 	{%r309, %r310, %r311, %r312}, [%rd7+262656];
	st.shared.v4.u32 	[%r6+1536], {%r309, %r310, %r311, %r312};
	ld.global.nc.v4.u32 	{%r313, %r314, %r315, %r316}, [%rd7+524288];
	st.shared.v4.u32 	[%r6+2048], {%r313, %r314, %r315, %r316};
	ld.global.nc.v4.u32 	{%r317, %r318, %r319, %r320}, [%rd7+524800];
	st.shared.v4.u32 	[%r6+2560], {%r317, %r318, %r319, %r320};
	ld.global.nc.v4.u32 	{%r321, %r322, %r323, %r324}, [%rd7+786432];
	st.shared.v4.u32 	[%r6+3072], {%r321, %r322, %r323, %r324};
	ld.global.nc.v4.u32 	{%r325, %r326, %r327, %r328}, [%rd7+786944];
	st.shared.v4.u32 	[%r6+3584], {%r325, %r326, %r327, %r328};
	cvt.u64.u32 	%rd8, %r814;
	add.s64 	%rd9, %rd2, %rd8;
	ld.global.nc.v4.u32 	{%r329, %r330, %r331, %r332}, [%rd9];
	st.shared.v4.u32 	[%r7], {%r329, %r330, %r331, %r332};
	ld.global.nc.v4.u32 	{%r333, %r334, %r335, %r336}, [%rd9+512];
	st.shared.v4.u32 	[%r7+512], {%r333, %r334, %r335, %r336};
	bar.sync 	0;
	mov.b32 	%r337, 16;
	wmma.load.a.sync.aligned.row.m16n16k16.shared.s8 	{%r338, %r339}, [%r8], %r337;
	add.s32 	%r340, %r8, 1024;
	wmma.load.a.sync.aligned.row.m16n16k16.shared.s8 	{%r341, %r342}, [%r340], %r337;
	wmma.load.a.sync.aligned.row.m16n16k16.shared.s8 	{%r343, %r344}, [%r9], %r337;
	wmma.load.a.sync.aligned.row.m16n16k16.shared.s8 	{%r345, %r346}, [%r10], %r337;
	mov.u32 	%r347, _ZZ12main_kernel0E8B_shared;
	wmma.load.b.sync.aligned.col.m16n16k16.shared.s8 	{%r348, %r349}, [%r347], %r337;
	add.s32 	%r350, %r347, 1024;
	wmma.load.b.sync.aligned.col.m16n16k16.shared.s8 	{%r351, %r352}, [%r350], %r337;
	add.s32 	%r353, %r347, 2048;
	wmma.load.b.sync.aligned.col.m16n16k16.shared.s8 	{%r354, %r355}, [%r353], %r337;
	add.s32 	%r356, %r347, 3072;
	wmma.load.b.sync.aligned.col.m16n16k16.shared.s8 	{%r357, %r358}, [%r356], %r337;
	wmma.mma.sync.aligned.row.col.m16n16k16.s32.s8.s8.s32 {%r359, %r360, %r361, %r362, %r363, %r364, %r365, %r366}, {%r338, %r339}, {%r348, %r349}, {%r926, %r925, %r924, %r923, %r922, %r921, %r920, %r919};
	wmma.mma.sync.aligned.row.col.m16n16k16.s32.s8.s8.s32 {%r367, %r368, %r369, %r370, %r371, %r372, %r373, %r374}, {%r338, %r339}, {%r351, %r352}, {%r918, %r917, %r916, %r915, %r914, %r913, %r912, %r911};
	wmma.mma.sync.aligned.row.col.m16n16k16.s32.s8.s8.s32 {%r375, %r376, %r377, %r378, %r379, %r380, %r381, %r382}, {%r338, %r339}, {%r354, %r355}, {%r910, %r909, %r908, %r907, %r906, %r905, %r904, %r903};
	wmma.mma.sync.aligned.row.col.m16n16k16.s32.s8.s8.s32 {%r383, %r384, %r385, %r386, %r387, %r388, %r389, %r390}, {%r338, %r339}, {%r357, %r358}, {%r902, %r901, %r900, %r899, %r898, %r897, %r896, %r895};
	wmma.mma.sync.aligned.row.col.m16n16k16.s32.s8.s8.s32 {%r391, %r392, %r393, %r394, %r395, %r396, %r397, %r398}, {%r341, %r342}, {%r348, %r349}, {%r894, %r893, %r892, %r891, %r890, %r889, %r888, %r887};
	wmma.mma.sync.aligned.row.col.m16n16k16.s32.s8.s8.s32 {%r399, %r400, %r401, %r402, %r403, %r404, %r405, %r406}, {%r341, %r342}, {%r351, %r352}, {%r886, %r885, %r884, %r883, %r882, %r881, %r880, %r879};
	wmma.mma.sync.aligned.row.col.m16n16k16.s32.s8.s8.s32 {%r407, %r408, %r409, %r410, %r411, %r412, %r413, %r414}, {%r341, %r342}, {%r354, %r355}, {%r878, %r877, %r876, %r875, %r874, %r873, %r872, %r871};
	wmma.mma.sync.aligned.row.col.m16n16k16.s32.s8.s8.s32 {%r415, %r416, %r417, %r418, %r419, %r420, %r421, %r422}, {%r341, %r342}, {%r357, %r358}, {%r870, %r869, %r868, %r867, %r866, %r865, %r864, %r863};
	wmma.mma.sync.aligned.row.col.m16n16k16.s32.s8.s8.s32 {%r423, %r424, %r425, %r426, %r427, %r428, %r429, %r430}, {%r343, %r344}, {%r348, %r349}, {%r862, %r861, %r860, %r859, %r858, %r857, %r856, %r855};
	wmma.mma.sync.aligned.row.col.m16n16k16.s32.s8.s8.s32 {%r431, %r432, %r433, %r434, %r435, %r436, %r437, %r438}, {%r343, %r344}, {%r351, %r352}, {%r854, %r853, %r852, %r851, %r850, %r849, %r848, %r847};
	wmma.mma.sync.aligned.row.col.m16n16k16.s32.s8.s8.s32 {%r439, %r440, %r441, %r442, %r443, %r444, %r445, %r446}, {%r343, %r344}, {%r354, %r355}, {%r846, %r845, %r844, %r843, %r842, %r841, %r840, %r839};
	wmma.mma.sync.aligned.row.col.m16n16k16.s32.s8.s8.s32 {%r447, %r448, %r449, %r450, %r451, %r452, %r453, %r454}, {%r343, %r344}, {%r357, %r358}, {%r838, %r837, %r836, %r835, %r834, %r833, %r832, %r831};
	wmma.mma.sync.aligned.row.col.m16n16k16.s32.s8.s8.s32 {%r455, %r456, %r457, %r458, %r459, %r460, %r461, %r462}, {%r345, %r346}, {%r348, %r349}, {%r830, %r829, %r828, %r827, %r826, %r825, %r824, %r823};
	wmma.mma.sync.aligned.row.col.m16n16k16.s32.s8.s8.s32 {%r463, %r464, %r465, %r466, %r467, %r468, %r469, %r470}, {%r345, %r346}, {%r351, %r352}, {%r822, %r821, %r820, %r819, %r818, %r817, %r816, %r815};
	wmma.mma.sync.aligned.row.col.m16n16k16.s32.s8.s8.s32 {%r471, %r472, %r473, %r474, %r475, %r476, %r477, %r478}, {%r345, %r346}, {%r354, %r355}, {%r927, %r928, %r929, %r930, %r931, %r932, %r933, %r934};
	wmma.mma.sync.aligned.row.col.m16n16k16.s32.s8.s8.s32 {%r479, %r480, %r481, %r482, %r483, %r484, %r485, %r486}, {%r345, %r346}, {%r357, %r358}, {%r935, %r936, %r937, %r938, %r939, %r940, %r941, %r942};
	wmma.load.a.sync.aligned.row.m16n16k16.shared.s8 	{%r487, %r488}, [%r11], %r337;
	wmma.load.a.sync.aligned.row.m16n16k16.shared.s8 	{%r489, %r490}, [%r12], %r337;
	add.s32 	%r491, %r8, 2304;
	wmma.load.a.sync.aligned.row.m16n16k16.shared.s8 	{%r492, %r493}, [%r491], %r337;
	add.s32 	%r494, %r8, 3328;
	wmma.load.a.sync.aligned.row.m16n16k16.shared.s8 	{%r495, %r496}, [%r494], %r337;
	add.s32 	%r497, %r347, 256;
	wmma.load.b.sync.aligned.col.m16n16k16.shared.s8 	{%r498, %r499}, [%r497], %r337;
	add.s32 	%r500, %r347, 1280;
	wmma.load.b.sync.aligned.col.m16n16k16.shared.s8 	{%r501, %r502}, [%r500], %r337;
	add.s32 	%r503, %r347, 2304;
	wmma.load.b.sync.aligned.col.m16n16k16.shared.s8 	{%r504, %r505}, [%r503], %r337;
	add.s32 	%r506, %r347, 3328;
	wmma.load.b.sync.aligned.col.m16n16k16.shared.s8 	{%r507, %r508}, [%r506], %r337;
	wmma.mma.sync.aligned.row.col.m16n16k16.s32.s8.s8.s32 {%r509, %r510, %r511, %r512, %r513, %r514, %r515, %r516}, {%r487, %r488}, {%r498, %r499}, {%r359, %r360, %r361, %r362, %r363, %r364, %r365, %r366};
	wmma.mma.sync.aligned.row.col.m16n16k16.s32.s8.s8.s32 {%r517, %r518, %r519, %r520, %r521, %r522, %r523, %r524}, {%r487, %r488}, {%r501, %r502}, {%r367, %r368, %r369, %r370, %r371, %r372, %r373, %r374};
	wmma.mma.sync.aligned.row.col.m16n16k16.s32.s8.s8.s32 {%r525, %r526, %r527, %r528, %r529, %r530, %r531, %r532}, {%r487, %r488}, {%r504, %r505}, {%r375, %r376, %r377, %r378, %r379, %r380, %r381, %r382};
	wmma.mma.sync.aligned.row.col.m16n16k16.s32.s8.s8.s32 {%r533, %r534, %r535, %r536, %r537, %r538, %r539, %r540}, {%r487, %r488}, {%r507, %r508}, {%r383, %r384, %r385, %r386, %r387, %r388, %r389, %r390};
	wmma.mma.sync.aligned.row.col.m16n16k16.s32.s8.s8.s32 {%r541, %r542, %r543, %r544, %r545, %r546, %r547, %r548}, {%r489, %r490}, {%r498, %r499}, {%r391, %r392, %r393, %r394, %r395, %r396, %r397, %r398};
	wmma.mma.sync.aligned.row.col.m16n16k16.s32.s8.s8.s32 {%r549, %r550, %r551, %r552, %r553, %r554, %r555, %r556}, {%r489, %r490}, {%r501, %r502}, {%r399, %r400, %r401, %r402, %r403, %r404, %r405, %r406};
	wmma.mma.sync.aligned.row.col.m16n16k16.s32.s8.s8.s32 {%r557, %r558, %r559, %r560, %r561, %r562, %r563, %r564}, {%r489, %r490}, {%r504, %r505}, {%r407, %r408, %r409, %r410, %r411, %r412, %r413, %r414};
	wmma.mma.sync.aligned.row.col.m16n16k16.s32.s8.s8.s32 {%r565, %r566, %r567, %r568, %r569, %r570, %r571, %r572}, {%r489, %r490}, {%r507, %r508}, {%r415, %r416, %r417, %r418, %r419, %r420, %r421, %r422};
	wmma.mma.sync.aligned.row.col.m16n16k16.s32.s8.s8.s32 {%r573, %r574, %r575, %r576, %r577, %r578, %r579, %r580}, {%r492, %r493}, {%r498, %r499}, {%r423, %r424, %r425, %r426, %r427, %r428, %r429, %r430};
	wmma.mma.sync.aligned.row.col.m16n16k16.s32.s8.s8.s32 {%r581, %r582, %r583, %r584, %r585, %r586, %r587, %r588}, {%r492, %r493}, {%r501, %r502}, {%r431, %r432, %r433, %r434, %r435, %r436, %r437, %r438};
	wmma.mma.sync.aligned.row.col.m16n16k16.s32.s8.s8.s32 {%r589, %r590, %r591, %r592, %r593, %r594, %r595, %r596}, {%r492, %r493}, {%r504, %r505}, {%r439, %r440, %r441, %r442, %r443, %r444, %r445, %r446};
	wmma.mma.sync.aligned.row.col.m16n16k16.s32.s8.s8.s32 {%r597, %r598, %r599, %r600, %r601, %r602, %r603, %r604}, {%r492, %r493}, {%r507, %r508}, {%r447, %r448, %r449, %r450, %r451, %r452, %r453, %r454};
	wmma.mma.sync.aligned.row.col.m16n16k16.s32.s8.s8.s32 {%r605, %r606, %r607, %r608, %r609, %r610, %r611, %r612}, {%r495, %r496}, {%r498, %r499}, {%r455, %r456, %r457, %r458, %r459, %r460, %r461, %r462};
	wmma.mma.sync.aligned.row.col.m16n16k16.s32.s8.s8.s32 {%r613, %r614, %r615, %r616, %r617, %r618, %r619, %r620}, {%r495, %r496}, {%r501, %r502}, {%r463, %r464, %r465, %r466, %r467, %r468, %r469, %r470};
	wmma.mma.sync.aligned.row.col.m16n16k16.s32.s8.s8.s32 {%r621, %r622, %r623, %r624, %r625, %r626, %r627, %r628}, {%r495, %r496}, {%r504, %r505}, {%r471, %r472, %r473, %r474, %r475, %r476, %r477, %r478};
	wmma.mma.sync.aligned.row.col.m16n16k16.s32.s8.s8.s32 {%r629, %r630, %r631, %r632, %r633, %r634, %r635, %r636}, {%r495, %r496}, {%r507, %r508}, {%r479, %r480, %r481, %r482, %r483, %r484, %r485, %r486};
	add.s32 	%r637, %r8, 512;
	wmma.load.a.sync.aligned.row.m16n16k16.shared.s8 	{%r638, %r639}, [%r637], %r337;
	add.s32 	%r640, %r8, 1536;
	wmma.load.a.sync.aligned.row.m16n16k16.shared.s8 	{%r641, %r642}, [%r640], %r337;
	wmma.load.a.sync.aligned.row.m16n16k16.shared.s8 	{%r643, %r644}, [%r13], %r337;
	wmma.load.a.sync.aligned.row.m16n16k16.shared.s8 	{%r645, %r646}, [%r14], %r337;
	add.s32 	%r647, %r347, 512;
	wmma.load.b.sync.aligned.col.m16n16k16.shared.s8 	{%r648, %r649}, [%r647], %r337;
	add.s32 	%r650, %r347, 1536;
	wmma.load.b.sync.aligned.col.m16n16k16.shared.s8 	{%r651, %r652}, [%r650], %r337;
	add.s32 	%r653, %r347, 2560;
	wmma.load.b.sync.aligned.col.m16n16k16.shared.s8 	{%r654, %r655}, [%r653], %r337;
	add.s32 	%r656, %r347, 3584;
	wmma.load.b.sync.aligned.col.m16n16k16.shared.s8 	{%r657, %r658}, [%r656], %r337;
	wmma.mma.sync.aligned.row.col.m16n16k16.s32.s8.s8.s32 {%r659, %r660, %r661, %r662, %r663, %r664, %r665, %r666}, {%r638, %r639}, {%r648, %r649}, {%r509, %r510, %r511, %r512, %r513, %r514, %r515, %r516};
	wmma.mma.sync.aligned.row.col.m16n16k16.s32.s8.s8.s32 {%r667, %r668, %r669, %r670, %r671, %r672, %r673, %r674}, {%r638, %r639}, {%r651, %r652}, {%r517, %r518, %r519, %r520, %r521, %r522, %r523, %r524};
	wmma.mma.sync.aligned.row.col.m16n16k16.s32.s8.s8.s32 {%r675, %r676, %r677, %r678, %r679, %r680, %r681, %r682}, {%r638, %r639}, {%r654, %r655}, {%r525, %r526, %r527, %r528, %r529, %r530, %r531, %r532};
	wmma.mma.sync.aligned.row.col.m16n16k16.s32.s8.s8.s32 {%r683, %r684, %r685, %r686, %r687, %r688, %r689, %r690}, {%r638, %r639}, {%r657, %r658}, {%r533, %r534, %r535, %r536, %r537, %r538, %r539, %r540};
	wmma.mma.sync.aligned.row.col.m16n16k16.s32.s8.s8.s32 {%r691, %r692, %r693, %r694, %r695, %r696, %r697, %r698}, {%r641, %r642}, {%r648, %r649}, {%r541, %r542, %r543, %r544, %r545, %r546, %r547, %r548};
	wmma.mma.sync.aligned.row.col.m16n16k16.s32.s8.s8.s32 {%r699, %r700, %r701, %r702, %r703, %r704, %r705, %r706}, {%r641, %r642}, {%r651, %r652}, {%r549, %r550, %r551, %r552, %r553, %r554, %r555, %r556};
	wmma.mma.sync.aligned.row.col.m16n16k16.s32.s8.s8.s32 {%r707, %r708, %r709, %r710, %r711, %r712, %r713, %r714}, {%r641, %r642}, {%r654, %r655}, {%r557, %r558, %r559, %r560, %r561, %r562, %r563, %r564};
	wmma.mma.sync.aligned.row.col.m16n16k16.s32.s8.s8.s32 {%r715, %r716, %r717, %r718, %r719, %r720, %r721, %r722}, {%r641, %r642}, {%r657, %r658}, {%r565, %r566, %r567, %r568, %r569, %r570, %r571, %r572};
	wmma.mma.sync.aligned.row.col.m16n16k16.s32.s8.s8.s32 {%r723, %r724, %r725, %r726, %r727, %r728, %r729, %r730}, {%r643, %r644}, {%r648, %r649}, {%r573, %r574, %r575, %r576, %r577, %r578, %r579, %r580};
	wmma.mma.sync.aligned.row.col.m16n16k16.s32.s8.s8.s32 {%r731, %r732, %r733, %r734, %r735, %r736, %r737, %r738}, {%r643, %r644}, {%r651, %r652}, {%r581, %r582, %r583, %r584, %r585, %r586, %r587, %r588};
	wmma.mma.sync.aligned.row.col.m16n16k16.s32.s8.s8.s32 {%r739, %r740, %r741, %r742, %r743, %r744, %r745, %r746}, {%r643, %r644}, {%r654, %r655}, {%r589, %r590, %r591, %r592, %r593, %r594, %r595, %r596};
	wmma.mma.sync.aligned.row.col.m16n16k16.s32.s8.s8.s32 {%r747, %r748, %r749, %r750, %r751, %r752, %r753, %r754}, {%r643, %r644}, {%r657, %r658}, {%r597, %r598, %r599, %r600, %r601, %r602, %r603, %r604};
	wmma.mma.sync.aligned.row.col.m16n16k16.s32.s8.s8.s32 {%r755, %r756, %r757, %r758, %r759, %r760, %r761, %r762}, {%r645, %r646}, {%r648, %r649}, {%r605, %r606, %r607, %r608, %r609, %r610, %r611, %r612};
	wmma.mma.sync.aligned.row.col.m16n16k16.s32.s8.s8.s32 {%r763, %r764, %r765, %r766, %r767, %r768, %r769, %r770}, {%r645, %r646}, {%r651, %r652}, {%r613, %r614, %r615, %r616, %r617, %r618, %r619, %r620};
	wmma.mma.sync.aligned.row.col.m16n16k16.s32.s8.s8.s32 {%r771, %r772, %r773, %r774, %r775, %r776, %r777, %r778}, {%r645, %r646}, {%r654, %r655}, {%r621, %r622, %r623, %r624, %r625, %r626, %r627, %r628};
	wmma.mma.sync.aligned.row.col.m16n16k16.s32.s8.s8.s32 {%r779, %r780, %r781, %r782, %r783, %r784, %r785, %r786}, {%r645, %r646}, {%r657, %r658}, {%r629, %r630, %r631, %r632, %r633, %r634, %r635, %r636};
	wmma.load.a.sync.aligned.row.m16n16k16.shared.s8 	{%r787, %r788}, [%r15], %r337;
	wmma.load.a.sync.aligned.row.m16n16k16.shared.s8 	{%r789, %r790}, [%r16], %r337;
	wmma.load.a.sync.aligned.row.m16n16k16.shared.s8 	{%r791, %r792}, [%r17], %r337;
	add.s32 	%r793, %r8, 3840;
	wmma.load.a.sync.aligned.row.m16n16k16.shared.s8 	{%r794, %r795}, [%r793], %r337;
	add.s32 	%r796, %r347, 768;
	wmma.load.b.sync.aligned.col.m16n16k16.shared.s8 	{%r797, %r798}, [%r796], %r337;
	add.s32 	%r799, %r347, 1792;
	wmma.load.b.sync.aligned.col.m16n16k16.shared.s8 	{%r800, %r801}, [%r799], %r337;
	add.s32 	%r802, %r347, 2816;
	wmma.load.b.sync.aligned.col.m16n16k16.shared.s8 	{%r803, %r804}, [%r802], %r337;
	add.s32 	%r805, %r347, 3840;
	wmma.load.b.sync.aligned.col.m16n16k16.shared.s8 	{%r806, %r807}, [%r805], %r337;
	wmma.mma.sync.aligned.row.col.m16n16k16.s32.s8.s8.s32 {%r926, %r925, %r924, %r923, %r922, %r921, %r920, %r919}, {%r787, %r788}, {%r797, %r798}, {%r659, %r660, %r661, %r662, %r663, %r664, %r665, %r666};
	wmma.mma.sync.aligned.row.col.m16n16k16.s32.s8.s8.s32 {%r918, %r917, %r916, %r915, %r914, %r913, %r912, %r911}, {%r787, %r788}, {%r800, %r801}, {%r667, %r668, %r669, %r670, %r671, %r672, %r673, %r674};
	wmma.mma.sync.aligned.row.col.m16n16k16.s32.s8.s8.s32 {%r910, %r909, %r908, %r907, %r906, %r905, %r904, %r903}, {%r787, %r788}, {%r803, %r804}, {%r675, %r676, %r677, %r678, %r679, %r680, %r681, %r682};
	wmma.mma.sync.aligned.row.col.m16n16k16.s32.s8.s8.s32 {%r902, %r901, %r900, %r899, %r898, %r897, %r896, %r895}, {%r787, %r788}, {%r806, %r807}, {%r683, %r684, %r685, %r686, %r687, %r688, %r689, %r690};
	wmma.mma.sync.aligned.row.col.m16n16k16.s32.s8.s8.s32 {%r894, %r893, %r892, %r891, %r890, %r889, %r888, %r887}, {%r789, %r790}, {%r797, %r798}, {%r691, %r692, %r693, %r694, %r695, %r696, %r697, %r698};
	wmma.mma.sync.aligned.row.col.m16n16k16.s32.s8.s8.s32 {%r886, %r885, %r884, %r883, %r882, %r881, %r880, %r879}, {%r789, %r790}, {%r800, %r801}, {%r699, %r700, %r701, %r702, %r703, %r704, %r705, %r706};
	wmma.mma.sync.aligned.row.col.m16n16k16.s32.s8.s8.s32 {%r878, %r877, %r876, %r875, %r874, %r873, %r872, %r871}, {%r789, %r790}, {%r803, %r804}, {%r707, %r708, %r709, %r710, %r711, %r712, %r713, %r714};
	wmma.mma.sync.aligned.row.col.m16n16k16.s32.s8.s8.s32 {%r870, %r869, %r868, %r867, %r866, %r865, %r864, %r863}, {%r789, %r790}, {%r806, %r807}, {%r715, %r716, %r717, %r718, %r719, %r720, %r721, %r722};
	wmma.mma.sync.aligned.row.col.m16n16k16.s32.s8.s8.s32 {%r862, %r861, %r860, %r859, %r858, %r857, %r856, %r855}, {%r791, %r792}, {%r797, %r798}, {%r723, %r724, %r725, %r726, %r727, %r728, %r729, %r730};
	wmma.mma.sync.aligned.row.col.m16n16k16.s32.s8.s8.s32 {%r854, %r853, %r852, %r851, %r850, %r849, %r848, %r847}, {%r791, %r792}, {%r800, %r801}, {%r731, %r732, %r733, %r734, %r735, %r736, %r737, %r738};
	wmma.mma.sync.aligned.row.col.m16n16k16.s32.s8.s8.s32 {%r846, %r845, %r844, %r843, %r842, %r841, %r840, %r839}, {%r791, %r792}, {%r803, %r804}, {%r739, %r740, %r741, %r742, %r743, %r744, %r745, %r746};
	wmma.mma.sync.aligned.row.col.m16n16k16.s32.s8.s8.s32 {%r838, %r837, %r836, %r835, %r834, %r833, %r832, %r831}, {%r791, %r792}, {%r806, %r807}, {%r747, %r748, %r749, %r750, %r751, %r752, %r753, %r754};
	wmma.mma.sync.aligned.row.col.m16n16k16.s32.s8.s8.s32 {%r830, %r829, %r828, %r827, %r826, %r825, %r824, %r823}, {%r794, %r795}, {%r797, %r798}, {%r755, %r756, %r757, %r758, %r759, %r760, %r761, %r762};
	wmma.mma.sync.aligned.row.col.m16n16k16.s32.s8.s8.s32 {%r822, %r821, %r820, %r819, %r818, %r817, %r816, %r815}, {%r794, %r795}, {%r800, %r801}, {%r763, %r764, %r765, %r766, %r767, %r768, %r769, %r770};
	wmma.mma.sync.aligned.row.col.m16n16k16.s32.s8.s8.s32 {%r927, %r928, %r929, %r930, %r931, %r932, %r933, %r934}, {%r794, %r795}, {%r803, %r804}, {%r771, %r772, %r773, %r774, %r775, %r776, %r777, %r778};
	wmma.mma.sync.aligned.row.col.m16n16k16.s32.s8.s8.s32 {%r935, %r936, %r937, %r938, %r939, %r940, %r941, %r942}, {%r794, %r795}, {%r806, %r807}, {%r779, %r780, %r781, %r782, %r783, %r784, %r785, %r786};
	add.s32 	%r943, %r943, 1;
	add.s32 	%r814, %r814, 1024;
	add.s32 	%r813, %r813, 1024;
	setp.ne.s32 	%p1, %r943, 256;
	@%p1 bra 	$L__BB0_1;
	cvta.to.global.u64 	%rd10, %rd3;
	shl.b32 	%r808, %r3, 15;
	shl.b32 	%r809, %r4, 10;
	add.s32 	%r810, %r1, %r808;
	add.s32 	%r811, %r810, %r809;
	mul.wide.u32 	%rd11, %r811, 4;
	add.s64 	%rd12, %rd10, %rd11;
	mov.b32 	%r812, 16;
	wmma.store.d.sync.aligned.row.m16n16k16.global.s32 	[%rd12], {%r926, %r925, %r924, %r923, %r922, %r921, %r920, %r919}, %r812;
	add.s64 	%rd13, %rd12, 1024;
	wmma.store.d.sync.aligned.row.m16n16k16.global.s32 	[%rd13], {%r918, %r917, %r916, %r915, %r914, %r913, %r912, %r911}, %r812;
	add.s64 	%rd14, %rd12, 2048;
	wmma.store.d.sync.aligned.row.m16n16k16.global.s32 	[%rd14], {%r910, %r909, %r908, %r907, %r906, %r905, %r904, %r903}, %r812;
	add.s64 	%rd15, %rd12, 3072;
	wmma.store.d.sync.aligned.row.m16n16k16.global.s32 	[%rd15], {%r902, %r901, %r900, %r899, %r898, %r897, %r896, %r895}, %r812;
	add.s64 	%rd16, %rd12, 1048576;
	wmma.store.d.sync.aligned.row.m16n16k16.global.s32 	[%rd16], {%r894, %r893, %r892, %r891, %r890, %r889, %r888, %r887}, %r812;
	add.s64 	%rd17, %rd12, 1049600;
	wmma.store.d.sync.aligned.row.m16n16k16.global.s32 	[%rd17], {%r886, %r885, %r884, %r883, %r882, %r881, %r880, %r879}, %r812;
	add.s64 	%rd18, %rd12, 1050624;
	wmma.store.d.sync.aligned.row.m16n16k16.global.s32 	[%rd18], {%r878, %r877, %r876, %r875, %r874, %r873, %r872, %r871}, %r812;
	add.s64 	%rd19, %rd12, 1051648;
	wmma.store.d.sync.aligned.row.m16n16k16.global.s32 	[%rd19], {%r870, %r869, %r868, %r867, %r866, %r865, %r864, %r863}, %r812;
	add.s64 	%rd20, %rd12, 2097152;
	wmma.store.d.sync.aligned.row.m16n16k16.global.s32 	[%rd20], {%r862, %r861, %r860, %r859, %r858, %r857, %r856, %r855}, %r812;
	add.s64 	%rd21, %rd12, 2098176;
	wmma.store.d.sync.aligned.row.m16n16k16.global.s32 	[%rd21], {%r854, %r853, %r852, %r851, %r850, %r849, %r848, %r847}, %r812;
	add.s64 	%rd22, %rd12, 2099200;
	wmma.store.d.sync.aligned.row.m16n16k16.global.s32 	[%rd22], {%r846, %r845, %r844, %r843, %r842, %r841, %r840, %r839}, %r812;
	add.s64 	%rd23, %rd12, 2100224;
	wmma.store.d.sync.aligned.row.m16n16k16.global.s32 	[%rd23], {%r838, %r837, %r836, %r835, %r834, %r833, %r832, %r831}, %r812;
	add.s64 	%rd24, %rd12, 3145728;
	wmma.store.d.sync.aligned.row.m16n16k16.global.s32 	[%rd24], {%r830, %r829, %r828, %r827, %r826, %r825, %r824, %r823}, %r812;
	add.s64 	%rd25, %rd12, 3146752;
	wmma.store.d.sync.aligned.row.m16n16k16.global.s32 	[%rd25], {%r822, %r821, %r820, %r819, %r818, %r817, %r816, %r815}, %r812;
	add.s64 	%rd26, %rd12, 3147776;
	wmma.store.d.sync.aligned.row.m16n16k16.global.s32 	[%rd26], {%r927, %r928, %r929, %r930, %r931, %r932, %r933, %r934}, %r812;
	add.s64 	%rd27, %rd12, 3148800;
	wmma.store.d.sync.aligned.row.m16n16k16.global.s32 	[%rd27], {%r935, %r936, %r937, %r938, %r939, %r940, %r941, %r942}, %r812;
	ret;

}


// ===== COMPILED SASS (sm_100) =====

	.target	sm_100

	.elftype	@"ET_EXEC"


//--------------------- .note.nv.tkinfo           --------------------------
	.section	.note.nv.tkinfo,"",@"SHT_NOTE"
	.sectionflags	@"SHF_NOTE_NV_TKINFO"
	.tkinfo
        /*0018*/ 	.word	0x00000002
        /*0030*/ 	.string	""
        /*0030*/ 	.string	"ptxas"
        /*0030*/ 	.string	"Cuda compilation tools, release 13.0, V13.0.88"
        /*0030*/ 	.string	"Build cuda_13.0.r13.0/compiler.36424714_0"
        /*0030*/ 	.string	"-arch sm_100 -m 64 "



//--------------------- .note.nv.cuinfo           --------------------------
	.section	.note.nv.cuinfo,"",@"SHT_NOTE"
	.sectionflags	@"SHF_NOTE_NV_CUINFO"
        /*0018*/ 	.short	0x0002
        /*001a*/ 	.short	0x0064
        /*001c*/ 	.short	0x0082
	.zero		2


//--------------------- .nv.info                  --------------------------
	.section	.nv.info,"",@"SHT_CUDA_INFO"
	.align	4


	//----- nvinfo : EIATTR_REGCOUNT
	.align		4
        /*0000*/ 	.byte	0x04, 0x2f
        /*0002*/ 	.short	(.L_1 - .L_0)
	.align		4
.L_0:
        /*0004*/ 	.word	index@(main_kernel0)
        /*0008*/ 	.word	0x000000ba


	//----- nvinfo : EIATTR_FRAME_SIZE
	.align		4
.L_1:
        /*000c*/ 	.byte	0x04, 0x11
        /*000e*/ 	.short	(.L_3 - .L_2)
	.align		4
.L_2:
        /*0010*/ 	.word	index@(main_kernel0)
        /*0014*/ 	.word	0x00000000


	//----- nvinfo : EIATTR_MIN_STACK_SIZE
	.align		4
.L_3:
        /*0018*/ 	.byte	0x04, 0x12
        /*001a*/ 	.short	(.L_5 - .L_4)
	.align		4
.L_4:
        /*001c*/ 	.word	index@(main_kernel0)
        /*0020*/ 	.word	0x00000000
.L_5:


//--------------------- .nv.compat                --------------------------
	.section	.nv.compat,"",@"SHT_CUDA_COMPAT_INFO"
	.align	4
        /*0000*/ 	.byte	0x02, 0x09, 0x00, 0x00, 0x02, 0x02, 0x01, 0x00, 0x02, 0x05, 0x05, 0x00, 0x03, 0x07, 0x01, 0x01
        /*0010*/ 	.byte	0x02, 0x03, 0x00, 0x00, 0x02, 0x06, 0x01, 0x00, 0x04, 0x0b, 0x08, 0x00, 0x01, 0x00, 0x00, 0x00
        /*0020*/ 	.byte	0x00, 0x00, 0x00, 0x00


//--------------------- .nv.info.main_kernel0     --------------------------
	.section	.nv.info.main_kernel0,"",@"SHT_CUDA_INFO"
	.sectionflags	@""
	.align	4


	//----- nvinfo : EIATTR_CUDA_API_VERSION
	.align		4
        /*0000*/ 	.byte	0x04, 0x37
        /*0002*/ 	.short	(.L_7 - .L_6)
.L_6:
        /*0004*/ 	.word	0x00000082


	//----- nvinfo : EIATTR_KPARAM_INFO
	.align		4
.L_7:
        /*0008*/ 	.byte	0x04, 0x17
        /*000a*/ 	.short	(.L_9 - .L_8)
.L_8:
        /*000c*/ 	.word	0x00000000
        /*0010*/ 	.short	0x0002
        /*0012*/ 	.short	0x0010
        /*0014*/ 	.byte	0x00, 0xf5, 0x21, 0x00


	//----- nvinfo : EIATTR_KPARAM_INFO
	.align		4
.L_9:
        /*0018*/ 	.byte	0x04, 0x17
        /*001a*/ 	.short	(.L_11 - .L_10)
.L_10:
        /*001c*/ 	.word	0x00000000
        /*0020*/ 	.short	0x0001
        /*0022*/ 	.short	0x0008
        /*0024*/ 	.byte	0x00, 0xf5, 0x21, 0x00


	//----- nvinfo : EIATTR_KPARAM_INFO
	.align		4
.L_11:
        /*0028*/ 	.byte	0x04, 0x17
        /*002a*/ 	.short	(.L_13 - .L_12)
.L_12:
        /*002c*/ 	.word	0x00000000
        /*0030*/ 	.short	0x0000
        /*0032*/ 	.short	0x0000
        /*0034*/ 	.byte	0x00, 0xf5, 0x21, 0x00


	//----- nvinfo : EIATTR_SPARSE_MMA_MASK
	.align		4
.L_13:
        /*0038*/ 	.byte	0x03, 0x50
        /*003a*/ 	.short	0x0000


	//----- nvinfo : EIATTR_WMMA_USED
	.align		4
        /*003c*/ 	.byte	0x01, 0x2b
	.zero		2


	//----- nvinfo : EIATTR_MAXREG_COUNT
	.align		4
        /*0040*/ 	.byte	0x03, 0x1b
        /*0042*/ 	.short	0x00ff


	//----- nvinfo : EIATTR_NUM_BARRIERS
	.align		4
        /*0044*/ 	.byte	0x02, 0x4c
        /*0046*/ 	.byte	0x01
	.zero		1


	//----- nvinfo : EIATTR_MERCURY_ISA_VERSION
	.align		4
        /*0048*/ 	.byte	0x03, 0x5f
        /*004a*/ 	.short	0x0101


	//----- nvinfo : EIATTR_VRC_CTA_INIT_COUNT
	.align		4
        /*004c*/ 	.byte	0x02, 0x4a
	.zero		1
	.zero		1


	//----- nvinfo : EIATTR_EXIT_INSTR_OFFSETS
	.align		4
        /*0050*/ 	.byte	0x04, 0x1c
        /*0052*/ 	.short	(.L_15 - .L_14)


	//   ....[0]....
.L_14:
        /*0054*/ 	.word	0x00001a70


	//----- nvinfo : EIATTR_MAX_THREADS
	.align		4
.L_15:
        /*0058*/ 	.byte	0x04, 0x05
        /*005a*/ 	.short	(.L_17 - .L_16)
.L_16:
        /*005c*/ 	.word	0x00000080
        /*0060*/ 	.word	0x00000001
        /*0064*/ 	.word	0x00000001


	//----- nvinfo : EIATTR_CBANK_PARAM_SIZE
	.align		4
.L_17:
        /*0068*/ 	.byte	0x03, 0x19
        /*006a*/ 	.short	0x0018


	//----- nvinfo : EIATTR_PARAM_CBANK
	.align		4
        /*006c*/ 	.byte	0x04, 0x0a
        /*006e*/ 	.short	(.L_19 - .L_18)
	.align		4
.L_18:
        /*0070*/ 	.word	index@(.nv.constant0.main_kernel0)
        /*0074*/ 	.short	0x0380
        /*0076*/ 	.short	0x0018


	//----- nvinfo : EIATTR_SW_WAR
	.align		4
.L_19:
        /*0078*/ 	.byte	0x04, 0x36
        /*007a*/ 	.short	(.L_21 - .L_20)
.L_20:
        /*007c*/ 	.word	0x00000008
.L_21:


//--------------------- .nv.callgraph             --------------------------
	.section	.nv.callgraph,"",@"SHT_CUDA_CALLGRAPH"
	.align	4
	.sectionentsize	8
	.align		4
        /*0000*/ 	.word	0x00000000
	.align		4
        /*0004*/ 	.word	0xffffffff
	.align		4
        /*0008*/ 	.word	0x00000000
	.align		4
        /*000c*/ 	.word	0xfffffffe
	.align		4
        /*0010*/ 	.word	0x00000000
	.align		4
        /*0014*/ 	.word	0xfffffffd
	.align		4
        /*0018*/ 	.word	0x00000000
	.align		4
        /*001c*/ 	.word	0xfffffffc


//--------------------- .text.main_kernel0        --------------------------
	.section	.text.main_kernel0,"ax",@progbits
	.align	128
        .global         main_kernel0
        .type           main_kernel0,@function
        .size           main_kernel0,(.L_x_2 - main_kernel0)
        .other          main_kernel0,@"STO_CUDA_ENTRY STV_DEFAULT"
main_kernel0:
.text.main_kernel0:
[----:B------:R-:W-:Y:S01]  /*0000*/  LDC R1, c[0x0][0x37c] ;  /* 0x0000df00ff017b82 */ /* 0x000fe20000000800 */
[----:B------:R-:W0:Y:S07]  /*0010*/  S2R R145, SR_CTAID.Z ;  /* 0x0000000000917919 */ /* 0x000e2e0000002700 */
[----:B------:R-:W1:Y:S01]  /*0020*/  S2UR UR5, SR_CgaCtaId ;  /* 0x00000000000579c3 */ /* 0x000e620000008800 */
[----:B------:R-:W-:Y:S01]  /*0030*/  UMOV UR4, 0x400 ;  /* 0x0000040000047882 */ /* 0x000fe20000000000 */
[----:B------:R-:W-:Y:S01]  /*0040*/  CS2R R6, SRZ ;  /* 0x0000000000067805 */ /* 0x000fe2000001ff00 */
[----:B------:R-:W0:Y:S01]  /*0050*/  S2R R0, SR_CTAID.X ;  /* 0x0000000000007919 */ /* 0x000e220000002500 */
[----:B------:R-:W-:-:S02]  /*0060*/  CS2R R4, SRZ ;  /* 0x0000000000047805 */ /* 0x000fc4000001ff00 */
[----:B------:R-:W-:Y:S02]  /*0070*/  CS2R R30, SRZ ;  /* 0x00000000001e7805 */ /* 0x000fe4000001ff00 */
[----:B------:R-:W-:Y:S01]  /*0080*/  CS2R R28, SRZ ;  /* 0x00000000001c7805 */ /* 0x000fe2000001ff00 */
[----:B------:R-:W2:Y:S01]  /*0090*/  S2R R3, SR_TID.X ;  /* 0x0000000000037919 */ /* 0x000ea20000002100 */
[----:B------:R-:W-:Y:S02]  /*00a0*/  CS2R R54, SRZ ;  /* 0x0000000000367805 */ /* 0x000fe4000001ff00 */
[----:B------:R-:W-:Y:S02]  /*00b0*/  CS2R R52, SRZ ;  /* 0x0000000000347805 */ /* 0x000fe4000001ff00 */
[----:B------:R-:W-:Y:S01]  /*00c0*/  CS2R R106, SRZ ;  /* 0x00000000006a7805 */ /* 0x000fe2000001ff00 */
[----:B------:R-:W3:Y:S01]  /*00d0*/  S2R R2, SR_TID.Y ;  /* 0x0000000000027919 */ /* 0x000ee20000002200 */
[----:B------:R-:W-:-:S02]  /*00e0*/  CS2R R104, SRZ ;  /* 0x0000000000687805 */ /* 0x000fc4000001ff00 */
[----:B------:R-:W-:Y:S02]  /*00f0*/  CS2R R10, SRZ ;  /* 0x00000000000a7805 */ /* 0x000fe4000001ff00 */
[----:B------:R-:W-:Y:S01]  /*0100*/  CS2R R8, SRZ ;  /* 0x0000000000087805 */ /* 0x000fe2000001ff00 */
[----:B------:R-:W4:Y:S01]  /*0110*/  S2R R133, SR_CTAID.Y ;  /* 0x0000000000857919 */ /* 0x000f220000002600 */
[----:B------:R-:W-:Y:S02]  /*0120*/  CS2R R14, SRZ ;  /* 0x00000000000e7805 */ /* 0x000fe4000001ff00 */
[----:B------:R-:W-:Y:S02]  /*0130*/  CS2R R12, SRZ ;  /* 0x00000000000c7805 */ /* 0x000fe4000001ff00 */
[----:B------:R-:W-:Y:S02]  /*0140*/  CS2R R18, SRZ ;  /* 0x0000000000127805 */ /* 0x000fe4000001ff00 */
[----:B------:R-:W-:-:S02]  /*0150*/  CS2R R16, SRZ ;  /* 0x0000000000107805 */ /* 0x000fc4000001ff00 */
[----:B------:R-:W-:Y:S02]  /*0160*/  CS2R R22, SRZ ;  /* 0x0000000000167805 */ /* 0x000fe4000001ff00 */
[----:B------:R-:W-:Y:S02]  /*0170*/  CS2R R20, SRZ ;  /* 0x0000000000147805 */ /* 0x000fe4000001ff00 */
[----:B------:R-:W-:Y:S02]  /*0180*/  CS2R R34, SRZ ;  /* 0x0000000000227805 */ /* 0x000fe4000001ff00 */
[----:B------:R-:W-:Y:S01]  /*0190*/  CS2R R32, SRZ ;  /* 0x0000000000207805 */ /* 0x000fe2000001ff00 */
[----:B-1----:R-:W-:Y:S01]  /*01a0*/  ULEA UR6, UR5, UR4, 0x18 ;  /* 0x0000000405067291 */ /* 0x002fe2000f8ec0ff */
[----:B------:R-:W-:Y:S01]  /*01b0*/  CS2R R58, SRZ ;  /* 0x00000000003a7805 */ /* 0x000fe2000001ff00 */
[----:B------:R-:W-:Y:S01]  /*01c0*/  UIADD3 UR4, UPT, UPT, UR4, 0x4000, URZ ;  /* 0x0000400004047890 */ /* 0x000fe2000fffe0ff */
[----:B------:R-:W-:-:S02]  /*01d0*/  CS2R R56, SRZ ;  /* 0x0000000000387805 */ /* 0x000fc4000001ff00 */
[----:B------:R-:W-:Y:S02]  /*01e0*/  CS2R R82, SRZ ;  /* 0x0000000000527805 */ /* 0x000fe4000001ff00 */
[----:B------:R-:W-:Y:S02]  /*01f0*/  CS2R R80, SRZ ;  /* 0x0000000000507805 */ /* 0x000fe4000001ff00 */
[----:B------:R-:W-:Y:S02]  /*0200*/  CS2R R114, SRZ ;  /* 0x0000000000727805 */ /* 0x000fe4000001ff00 */
[----:B------:R-:W-:Y:S02]  /*0210*/  CS2R R112, SRZ ;  /* 0x0000000000707805 */ /* 0x000fe4000001ff00 */
[----:B------:R-:W-:Y:S02]  /*0220*/  CS2R R38, SRZ ;  /* 0x0000000000267805 */ /* 0x000fe4000001ff00 */
[----:B------:R-:W-:-:S02]  /*0230*/  CS2R R36, SRZ ;  /* 0x0000000000247805 */ /* 0x000fc4000001ff00 */
[----:B------:R-:W-:Y:S01]  /*0240*/  CS2R R42, SRZ ;  /* 0x00000000002a7805 */ /* 0x000fe2000001ff00 */
[----:B0-----:R-:W-:Y:S01]  /*0250*/  IMAD R135, R145, 0x20, R0 ;  /* 0x0000002091877824 */ /* 0x001fe200078e0200 */
[----:B------:R-:W-:Y:S02]  /*0260*/  CS2R R40, SRZ ;  /* 0x0000000000287805 */ /* 0x000fe4000001ff00 */
[----:B------:R-:W-:Y:S02]  /*0270*/  CS2R R46, SRZ ;  /* 0x00000000002e7805 */ /* 0x000fe4000001ff00 */
[----:B------:R-:W-:Y:S01]  /*0280*/  CS2R R44, SRZ ;  /* 0x00000000002c7805 */ /* 0x000fe2000001ff00 */
[----:B--2---:R-:W-:Y:S01]  /*0290*/  IMAD.SHL.U32 R3, R3, 0x10, RZ ;  /* 0x0000001003037824 */ /* 0x004fe200078e00ff */
[----:B------:R-:W-:Y:S02]  /*02a0*/  CS2R R50, SRZ ;  /* 0x0000000000327805 */ /* 0x000fe4000001ff00 */
[----:B------:R-:W-:-:S02]  /*02b0*/  CS2R R48, SRZ ;  /* 0x0000000000307805 */ /* 0x000fc4000001ff00 */
[----:B------:R-:W-:Y:S01]  /*02c0*/  CS2R R62, SRZ ;  /* 0x00000000003e7805 */ /* 0x000fe2000001ff00 */
[----:B---3--:R-:W-:Y:S01]  /*02d0*/  IMAD.SHL.U32 R176, R2, 0x1000, RZ ;  /* 0x0000100002b07824 */ /* 0x008fe200078e00ff */
[----:B------:R-:W-:Y:S01]  /*02e0*/  CS2R R60, SRZ ;  /* 0x00000000003c7805 */ /* 0x000fe2000001ff00 */
[--C-:B------:R-:W-:Y:S01]  /*02f0*/  IMAD R135, R135, 0x4, R2.reuse ;  /* 0x0000000487877824 */ /* 0x100fe200078e0202 */
[----:B------:R-:W-:Y:S01]  /*0300*/  CS2R R86, SRZ ;  /* 0x0000000000567805 */ /* 0x000fe2000001ff00 */
[----:B----4-:R-:W-:Y:S01]  /*0310*/  IMAD R133, R133, 0x4, R2 ;  /* 0x0000000485857824 */ /* 0x010fe200078e0202 */
[----:B------:R-:W-:Y:S01]  /*0320*/  LOP3.LUT R179, R3, R176, RZ, 0xfc, !PT ;  /* 0x000000b003b37212 */ /* 0x000fe200078efcff */
[----:B------:R-:W-:Y:S01]  /*0330*/  IMAD.SHL.U32 R144, R135, 0x40000, RZ ;  /* 0x0004000087907824 */ /* 0x000fe200078e00ff */
[----:B------:R-:W-:Y:S01]  /*0340*/  CS2R R84, SRZ ;  /* 0x0000000000547805 */ /* 0x000fe2000001ff00 */
[----:B------:R-:W-:Y:S01]  /*0350*/  IMAD.SHL.U32 R178, R133, 0x100000, RZ ;  /* 0x0010000085b27824 */ /* 0x000fe200078e00ff */
[----:B------:R-:W-:Y:S01]  /*0360*/  CS2R R94, SRZ ;  /* 0x00000000005e7805 */ /* 0x000fe2000001ff00 */
[----:B------:R-:W-:Y:S01]  /*0370*/  VIADD R176, R176, UR6 ;  /* 0x00000006b0b07c36 */ /* 0x000fe20008000000 */
[----:B------:R-:W-:-:S02]  /*0380*/  CS2R R92, SRZ ;  /* 0x00000000005c7805 */ /* 0x000fc4000001ff00 */
[----:B------:R-:W-:Y:S02]  /*0390*/  CS2R R122, SRZ ;  /* 0x00000000007a7805 */ /* 0x000fe4000001ff00 */
[----:B------:R-:W-:Y:S02]  /*03a0*/  CS2R R120, SRZ ;  /* 0x0000000000787805 */ /* 0x000fe4000001ff00 */
[----:B------:R-:W-:Y:S02]  /*03b0*/  CS2R R66, SRZ ;  /* 0x0000000000427805 */ /* 0x000fe4000001ff00 */
[----:B------:R-:W-:Y:S02]  /*03c0*/  CS2R R64, SRZ ;  /* 0x0000000000407805 */ /* 0x000fe4000001ff00 */
[----:B------:R-:W-:Y:S02]  /*03d0*/  CS2R R70, SRZ ;  /* 0x0000000000467805 */ /* 0x000fe4000001ff00 */
        /* <DEDUP_REMOVED lines=20> */
[----:B------:R-:W-:Y:S01]  /*0520*/  CS2R R126, SRZ ;  /* 0x00000000007e7805 */ /* 0x000fe2000001ff00 */
[----:B------:R-:W-:Y:S01]  /*0530*/  IMAD R177, R2, -0xc00, R179 ;  /* 0xfffff40002b17824 */ /* 0x000fe200078e02b3 */
[-C--:B------:R-:W-:Y:S01]  /*0540*/  LOP3.LUT R144, R144, R3.reuse, RZ, 0xfc, !PT ;  /* 0x0000000390907212 */ /* 0x080fe200078efcff */
[----:B------:R-:W-:Y:S01]  /*0550*/  VIADD R175, R176, 0x800 ;  /* 0x00000800b0af7836 */ /* 0x000fe20000000000 */
[----:B------:R-:W-:Y:S01]  /*0560*/  LOP3.LUT R146, R178, R3, RZ, 0xfc, !PT ;  /* 0x00000003b2927212 */ /* 0x000fe200078efcff */
[C---:B------:R-:W-:Y:S01]  /*0570*/  VIADD R174, R176.reuse, 0xc00 ;  /* 0x00000c00b0ae7836 */ /* 0x040fe20000000000 */
[----:B------:R-:W-:Y:S01]  /*0580*/  ULEA UR5, UR5, UR4, 0x18 ;  /* 0x0000000405057291 */ /* 0x000fe2000f8ec0ff */
[C---:B------:R-:W-:Y:S01]  /*0590*/  VIADD R173, R176.reuse, 0x100 ;  /* 0x00000100b0ad7836 */ /* 0x040fe20000000000 */
[----:B------:R-:W0:Y:S01]  /*05a0*/  LDCU.64 UR14, c[0x0][0x358] ;  /* 0x00006b00ff0e77ac */ /* 0x000e220008000a00 */
[----:B------:R-:W-:-:S02]  /*05b0*/  VIADD R172, R176, 0x500 ;  /* 0x00000500b0ac7836 */ /* 0x000fc40000000000 */
[C---:B------:R-:W-:Y:S01]  /*05c0*/  VIADD R171, R176.reuse, 0xa00 ;  /* 0x00000a00b0ab7836 */ /* 0x040fe20000000000 */
[----:B------:R-:W1:Y:S01]  /*05d0*/  LDCU.128 UR8, c[0x0][0x380] ;  /* 0x00007000ff0877ac */ /* 0x000e620008000c00 */
[C---:B------:R-:W-:Y:S02]  /*05e0*/  VIADD R170, R176.reuse, 0xe00 ;  /* 0x00000e00b0aa7836 */ /* 0x040fe40000000000 */
[C---:B------:R-:W-:Y:S01]  /*05f0*/  VIADD R169, R176.reuse, 0x300 ;  /* 0x00000300b0a97836 */ /* 0x040fe20000000000 */
[----:B------:R-:W-:Y:S01]  /*0600*/  UMOV UR4, URZ ;  /* 0x000000ff00047c82 */ /* 0x000fe20008000000 */
[C---:B------:R-:W-:Y:S02]  /*0610*/  VIADD R168, R176.reuse, 0x700 ;  /* 0x00000700b0a87836 */ /* 0x040fe40000000000 */
[----:B------:R-:W-:-:S07]  /*0620*/  VIADD R147, R176, 0xb00 ;  /* 0x00000b00b0937836 */ /* 0x000fce0000000000 */
.L_x_0:
[----:B------:R-:W-:Y:S01]  /*0630*/  BAR.SYNC.DEFER_BLOCKING 0x0 ;  /* 0x0000000000007b1d */ /* 0x000fe20000010000 */
[----:B-1----:R-:W-:-:S05]  /*0640*/  IADD3 R2, P0, PT, R146, UR8, RZ ;  /* 0x0000000892027c10 */ /* 0x002fca000ff1e0ff */
[----:B------:R-:W-:-:S05]  /*0650*/  IMAD.X R3, RZ, RZ, UR9, P0 ;  /* 0x00000009ff037e24 */ /* 0x000fca00080e06ff */
[----:B0-----:R-:W2:Y:S04]  /*0660*/  LDG.E.128.CONSTANT R156, desc[UR14][R2.64] ;  /* 0x0000000e029c7981 */ /* 0x001ea8000c1e9d00 */
[----:B------:R-:W3:Y:S01]  /*0670*/  LDG.E.128.CONSTANT R160, desc[UR14][R2.64+0x200] ;  /* 0x0002000e02a07981 */ /* 0x000ee2000c1e9d00 */
[----:B------:R-:W-:-:S03]  /*0680*/  IADD3 R182, P0, PT, R144, UR10, RZ ;  /* 0x0000000a90b67c10 */ /* 0x000fc6000ff1e0ff */
[----:B------:R-:W4:Y:S02]  /*0690*/  LDG.E.128.CONSTANT R140, desc[UR14][R2.64+0x40000] ;  /* 0x0400000e028c7981 */ /* 0x000f24000c1e9d00 */
[----:B------:R-:W-:Y:S02]  /*06a0*/  IMAD.X R183, RZ, RZ, UR11, P0 ;  /* 0x0000000bffb77e24 */ /* 0x000fe400080e06ff */
[----:B------:R-:W5:Y:S04]  /*06b0*/  LDG.E.128.CONSTANT R148, desc[UR14][R2.64+0x40200] ;  /* 0x0402000e02947981 */ /* 0x000f68000c1e9d00 */
[----:B------:R-:W5:Y:S04]  /*06c0*/  LDG.E.128.CONSTANT R136, desc[UR14][R2.64+0x80000] ;  /* 0x0800000e02887981 */ /* 0x000f68000c1e9d00 */
[----:B------:R-:W5:Y:S04]  /*06d0*/  LDG.E.128.CONSTANT R132, desc[UR14][R2.64+0x80200] ;  /* 0x0802000e02847981 */ /* 0x000f68000c1e9d00 */
[----:B------:R-:W5:Y:S04]  /*06e0*/  LDG.E.128.CONSTANT R152, desc[UR14][R2.64+0xc0000] ;  /* 0x0c00000e02987981 */ /* 0x000f68000c1e9d00 */
[----:B------:R-:W5:Y:S04]  /*06f0*/  LDG.E.128.CONSTANT R164, desc[UR14][R182.64+0x200] ;  /* 0x0002000eb6a47981 */ /* 0x000f68000c1e9d00 */
[----:B--2---:R0:W-:Y:S04]  /*0700*/  STS.128 [R179+UR6], R156 ;  /* 0x0000009cb3007988 */ /* 0x0041e80008000c06 */
[----:B---3--:R1:W-:Y:S04]  /*0710*/  STS.128 [R179+UR6+0x200], R160 ;  /* 0x000200a0b3007988 */ /* 0x0083e80008000c06 */
[----:B0-----:R0:W2:Y:S04]  /*0720*/  LDG.E.128.CONSTANT R156, desc[UR14][R2.64+0xc0200] ;  /* 0x0c02000e029c7981 */ /* 0x0010a8000c1e9d00 */
[----:B-1----:R-:W3:Y:S01]  /*0730*/  LDG.E.128.CONSTANT R160, desc[UR14][R182.64] ;  /* 0x0000000eb6a07981 */ /* 0x002ee2000c1e9d00 */
[----:B------:R-:W1:Y:S03]  /*0740*/  S2R R180, SR_LANEID ;  /* 0x0000000000b47919 */ /* 0x000e660000000000 */
[----:B----4-:R-:W-:Y:S04]  /*0750*/  STS.128 [R179+UR6+0x400], R140 ;  /* 0x0004008cb3007988 */ /* 0x010fe80008000c06 */
[----:B-----5:R-:W-:Y:S04]  /*0760*/  STS.128 [R179+UR6+0x600], R148 ;  /* 0x00060094b3007988 */ /* 0x020fe80008000c06 */
[----:B------:R-:W-:Y:S04]  /*0770*/  STS.128 [R179+UR6+0x800], R136 ;  /* 0x00080088b3007988 */ /* 0x000fe80008000c06 */
[----:B------:R1:W-:Y:S04]  /*0780*/  STS.128 [R179+UR6+0xa00], R132 ;  /* 0x000a0084b3007988 */ /* 0x0003e80008000c06 */
[----:B------:R-:W-:Y:S01]  /*0790*/  STS.128 [R179+UR6+0xc00], R152 ;  /* 0x000c0098b3007988 */ /* 0x000fe20008000c06 */
[----:B0-----:R-:W-:Y:S01]  /*07a0*/  VIADD R3, R176, 0x400 ;  /* 0x00000400b0037836 */ /* 0x001fe20000000000 */
[----:B-1----:R-:W-:-:S04]  /*07b0*/  LOP3.LUT R132, R180, 0xf, RZ, 0xc0, !PT ;  /* 0x0000000fb4847812 */ /* 0x002fc800078ec0ff */
[----:B------:R-:W-:Y:S02]  /*07c0*/  SHF.R.U32.HI R148, RZ, 0x3, R132 ;  /* 0x00000003ff947819 */ /* 0x000fe40000011684 */
[----:B------:R-:W-:-:S05]  /*07d0*/  LOP3.LUT R133, R132, 0x7, RZ, 0xc0, !PT ;  /* 0x0000000784857812 */ /* 0x000fca00078ec0ff */
[----:B------:R-:W-:-:S04]  /*07e0*/  IMAD R148, R148, 0x8, R133 ;  /* 0x0000000894947824 */ /* 0x000fc800078e0285 */
[C---:B------:R-:W-:Y:S01]  /*07f0*/  IMAD R136, R148.reuse, 0x10, R3 ;  /* 0x0000001094887824 */ /* 0x040fe200078e0203 */
[C---:B------:R-:W-:Y:S01]  /*0800*/  LEA R138, R148.reuse, UR5, 0x4 ;  /* 0x00000005948a7c11 */ /* 0x040fe2000f8e20ff */
[C---:B------:R-:W-:Y:S02]  /*0810*/  IMAD R142, R148.reuse, 0x10, R176 ;  /* 0x00000010948e7824 */ /* 0x040fe400078e02b0 */
[C---:B------:R-:W-:Y:S02]  /*0820*/  IMAD R134, R148.reuse, 0x10, R175 ;  /* 0x0000001094867824 */ /* 0x040fe400078e02af */
[----:B------:R-:W-:Y:S01]  /*0830*/  IMAD R2, R148, 0x10, R174 ;  /* 0x0000001094027824 */ /* 0x000fe200078e02ae */
[----:B------:R-:W-:Y:S02]  /*0840*/  UIADD3 UR7, UPT, UPT, UR5, 0x400, URZ ;  /* 0x0000040005077890 */ /* 0x000fe4000fffe0ff */
[----:B------:R-:W-:-:S04]  /*0850*/  UIADD3 UR12, UPT, UPT, UR5, 0xc00, URZ ;  /* 0x00000c00050c7890 */ /* 0x000fc8000fffe0ff */
[----:B------:R-:W-:Y:S01]  /*0860*/  LEA R132, R148, UR7, 0x4 ;  /* 0x0000000794847c11 */ /* 0x000fe2000f8e20ff */
[----:B------:R-:W-:-:S06]  /*0870*/  UIADD3 UR7, UPT, UPT, UR5, 0x800, URZ ;  /* 0x0000080005077890 */ /* 0x000fcc000fffe0ff */
[C---:B------:R-:W-:Y:S01]  /*0880*/  LEA R140, R148.reuse, UR7, 0x4 ;  /* 0x00000007948c7c11 */ /* 0x040fe2000f8e20ff */
[----:B------:R-:W-:Y:S01]  /*0890*/  UIADD3 UR7, UPT, UPT, UR5, 0x100, URZ ;  /* 0x0000010005077890 */ /* 0x000fe2000fffe0ff */
[----:B--2---:R-:W-:Y:S04]  /*08a0*/  STS.128 [R179+UR6+0xe00], R156 ;  /* 0x000e009cb3007988 */ /* 0x004fe80008000c06 */
[----:B---3--:R-:W-:Y:S04]  /*08b0*/  STS.128 [R177+UR5], R160 ;  /* 0x000000a0b1007988 */ /* 0x008fe80008000c05 */
[----:B------:R-:W-:Y:S01]  /*08c0*/  STS.128 [R177+UR5+0x200], R164 ;  /* 0x000200a4b1007988 */ /* 0x000fe20008000c05 */
[----:B------:R-:W-:Y:S06]  /*08d0*/  BAR.SYNC.DEFER_BLOCKING 0x0 ;  /* 0x0000000000007b1d */ /* 0x000fec0000010000 */
[----:B------:R-:W-:Y:S04]  /*08e0*/  LDSM.16.M88.2 R142, [R142] ;  /* 0x000000008e8e783b */ /* 0x000fe80000000100 */
[----:B------:R-:W0:Y:S04]  /*08f0*/  LDSM.16.M88.2 R138, [R138] ;  /* 0x000000008a8a783b */ /* 0x000e280000000100 */
[----:B------:R-:W1:Y:S04]  /*0900*/  LDSM.16.M88.2 R136, [R136] ;  /* 0x000000008888783b */ /* 0x000e680000000100 */
[----:B------:R-:W2:Y:S04]  /*0910*/  LDSM.16.M88.2 R134, [R134] ;  /* 0x000000008686783b */ /* 0x000ea80000000100 */
[----:B------:R-:W3:Y:S04]  /*0920*/  LDSM.16.M88.2 R2, [R2] ;  /* 0x000000000202783b */ /* 0x000ee80000000100 */
[----:B------:R-:W4:Y:S04]  /*0930*/  LDSM.16.M88.2 R132, [R132] ;  /* 0x000000008484783b */ /* 0x000f280000000100 */
[----:B------:R-:W5:Y:S01]  /*0940*/  LDSM.16.M88.2 R140, [R140] ;  /* 0x000000008c8c783b */ /* 0x000f620000000100 */
[-C--:B0-----:R-:W-:Y:S08]  /*0950*/  IMMA.16816.S8.S8 R128, R142.ROW, R138.reuse.COL, R128 ;  /* 0x0000008a8e807237 */ /* 0x081ff00000405480 */
[-C--:B-1----:R-:W-:Y:S08]  /*0960*/  IMMA.16816.S8.S8 R120, R136.ROW, R138.reuse.COL, R120 ;  /* 0x0000008a88787237 */ /* 0x082ff00000405478 */
[-C--:B--2---:R-:W-:Y:S08]  /*0970*/  IMMA.16816.S8.S8 R112, R134.ROW, R138.reuse.COL, R112 ;  /* 0x0000008a86707237 */ /* 0x084ff00000405470 */
[----:B---3--:R-:W-:Y:S01]  /*0980*/  IMMA.16816.S8.S8 R104, R2.ROW, R138.COL, R104 ;  /* 0x0000008a02687237 */ /* 0x008fe20000405468 */
[----:B------:R-:W-:-:S07]  /*0990*/  LEA R138, R148, UR12, 0x4 ;  /* 0x0000000c948a7c11 */ /* 0x000fce000f8e20ff */
[-C--:B------:R-:W-:Y:S08]  /*09a0*/  IMMA.16816.S8.S8 R96, R142.ROW, R139.reuse.COL, R96 ;  /* 0x0000008b8e607237 */ /* 0x080ff00000405460 */
[-C--:B------:R-:W-:Y:S08]  /*09b0*/  IMMA.16816.S8.S8 R92, R136.ROW, R139.reuse.COL, R92 ;  /* 0x0000008b885c7237 */ /* 0x080ff0000040545c */
[-C--:B------:R-:W-:Y:S08]  /*09c0*/  IMMA.16816.S8.S8 R80, R134.ROW, R139.reuse.COL, R80 ;  /* 0x0000008b86507237 */ /* 0x080ff00000405450 */
[C---:B------:R-:W-:Y:S01]  /*09d0*/  IMMA.16816.S8.S8 R52, R2.reuse.ROW, R139.COL, R52 ;  /* 0x0000008b02347237 */ /* 0x040fe20000405434 */
[----:B------:R-:W0:Y:S07]  /*09e0*/  LDSM.16.M88.2 R138, [R138] ;  /* 0x000000008a8a783b */ /* 0x000e2e0000000100 */
[----:B----4-:R-:W-:Y:S08]  /*09f0*/  IMMA.16816.S8.S8 R28, R2.ROW, R132.COL, R28 ;  /* 0x00000084021c7237 */ /* 0x010ff0000040541c */
[-C--:B------:R-:W-:Y:S08]  /*0a00*/  IMMA.16816.S8.S8 R88, R142.ROW, R133.reuse.COL, R88 ;  /* 0x000000858e587237 */ /* 0x080ff00000405458 */
[-C--:B------:R-:W-:Y:S08]  /*0a10*/  IMMA.16816.S8.S8 R60, R136.ROW, R133.reuse.COL, R60 ;  /* 0x00000085883c7237 */ /* 0x080ff0000040543c */
[-C--:B------:R-:W-:Y:S08]  /*0a20*/  IMMA.16816.S8.S8 R32, R134.ROW, R133.reuse.COL, R32 ;  /* 0x0000008586207237 */ /* 0x080ff00000405420 */
[----:B------:R-:W-:Y:S01]  /*0a30*/  IMMA.16816.S8.S8 R4, R2.ROW, R133.COL, R4 ;  /* 0x0000008502047237 */ /* 0x000fe20000405404 */
[----:B------:R-:W-:-:S07]  /*0a40*/  VIADD R133, R176, 0xd00 ;  /* 0x00000d00b0857836 */ /* 0x000fce0000000000 */
[C---:B-----5:R-:W-:Y:S08]  /*0a50*/  IMMA.16816.S8.S8 R100, R2.reuse.ROW, R140.COL, R100 ;  /* 0x0000008c02647237 */ /* 0x060ff00000405464 */
[C---:B------:R-:W-:Y:S08]  /*0a60*/  IMMA.16816.S8.S8 R108, R2.reuse.ROW, R141.COL, R108 ;  /* 0x0000008d026c7237 */ /* 0x040ff0000040546c */
[C---:B0-----:R-:W-:Y:S08]  /*0a70*/  IMMA.16816.S8.S8 R116, R2.reuse.ROW, R138.COL, R116 ;  /* 0x0000008a02747237 */ /* 0x041ff00000405474 */
[----:B------:R-:W-:Y:S01]  /*0a80*/  IMMA.16816.S8.S8 R124, R2.ROW, R139.COL, R124 ;  /* 0x0000008b027c7237 */ /* 0x000fe2000040547c */
[----:B------:R-:W-:-:S02]  /*0a90*/  VIADD R3, R176, 0x900 ;  /* 0x00000900b0037836 */ /* 0x000fc40000000000 */
[----:B------:R-:W-:-:S05]  /*0aa0*/  IMAD R2, R148, 0x10, R133 ;  /* 0x0000001094027824 */ /* 0x000fca00078e0285 */
[-C--:B------:R-:W-:Y:S08]  /*0ab0*/  IMMA.16816.S8.S8 R24, R142.ROW, R132.reuse.COL, R24 ;  /* 0x000000848e187237 */ /* 0x080ff00000405418 */
[-C--:B------:R-:W-:Y:S08]  /*0ac0*/  IMMA.16816.S8.S8 R84, R136.ROW, R132.reuse.COL, R84 ;  /* 0x0000008488547237 */ /* 0x080ff00000405454 */
[----:B------:R-:W-:Y:S08]  /*0ad0*/  IMMA.16816.S8.S8 R56, R134.ROW, R132.COL, R56 ;  /* 0x0000008486387237 */ /* 0x000ff00000405438 */
[C---:B------:R-:W-:Y:S08]  /*0ae0*/  IMMA.16816.S8.S8 R76, R142.reuse.ROW, R140.COL, R76 ;  /* 0x0000008c8e4c7237 */ /* 0x040ff0000040544c */
[C---:B------:R-:W-:Y:S08]  /*0af0*/  IMMA.16816.S8.S8 R72, R142.reuse.ROW, R141.COL, R72 ;  /* 0x0000008d8e487237 */ /* 0x040ff00000405448 */
[C---:B------:R-:W-:Y:S08]  /*0b00*/  IMMA.16816.S8.S8 R68, R142.reuse.ROW, R138.COL, R68 ;  /* 0x0000008a8e447237 */ /* 0x040ff00000405444 */
[----:B------:R-:W-:Y:S01]  /*0b10*/  IMMA.16816.S8.S8 R64, R142.ROW, R139.COL, R64 ;  /* 0x0000008b8e407237 */ /* 0x000fe20000405440 */
[----:B------:R-:W-:-:S06]  /*0b20*/  IMAD R142, R148, 0x10, R173 ;  /* 0x00000010948e7824 */ /* 0x000fcc00078e02ad */
[----:B------:R-:W-:Y:S01]  /*0b30*/  LDSM.16.M88.2 R142, [R142] ;  /* 0x000000008e8e783b */ /* 0x000fe20000000100 */
        /* <DEDUP_REMOVED lines=8> */
[----:B------:R-:W-:Y:S01]  /*0bc0*/  IMMA.16816.S8.S8 R12, R134.ROW, R138.COL, R12 ;  /* 0x0000008a860c7237 */ /* 0x000fe2000040540c */
[----:B------:R-:W-:-:S07]  /*0bd0*/  LEA R138, R148, UR7, 0x4 ;  /* 0x00000007948a7c11 */ /* 0x000fce000f8e20ff */
[----:B------:R-:W-:Y:S01]  /*0be0*/  IMMA.16816.S8.S8 R8, R134.ROW, R139.COL, R8 ;  /* 0x0000008b86087237 */ /* 0x000fe20000405408 */
[----:B------:R-:W-:Y:S01]  /*0bf0*/  IMAD R134, R148, 0x10, R3 ;  /* 0x0000001094867824 */ /* 0x000fe200078e0203 */
[----:B------:R-:W0:Y:S04]  /*0c00*/  LDSM.16.M88.2 R138, [R138] ;  /* 0x000000008a8a783b */ /* 0x000e280000000100 */
[----:B------:R-:W-:Y:S04]  /*0c10*/  LDSM.16.M88.2 R2, [R2] ;  /* 0x000000000202783b */ /* 0x000fe80000000100 */
[----:B------:R-:W1:Y:S01]  /*0c20*/  LDSM.16.M88.2 R134, [R134] ;  /* 0x000000008686783b */ /* 0x000e620000000100 */
[----:B------:R-:W-:-:S02]  /*0c30*/  UIADD3 UR12, UPT, UPT, UR5, 0x500, URZ ;  /* 0x00000500050c7890 */ /* 0x000fc4000fffe0ff */
[----:B------:R-:W-:-:S04]  /*0c40*/  UIADD3 UR7, UPT, UPT, UR5, 0x900, URZ ;  /* 0x0000090005077890 */ /* 0x000fc8000fffe0ff */
[C---:B------:R-:W-:Y:S01]  /*0c50*/  LEA R132, R148.reuse, UR12, 0x4 ;  /* 0x0000000c94847c11 */ /* 0x040fe2000f8e20ff */
[----:B------:R-:W-:Y:S01]  /*0c60*/  UIADD3 UR12, UPT, UPT, UR5, 0xd00, URZ ;  /* 0x00000d00050c7890 */ /* 0x000fe2000fffe0ff */
[----:B------:R-:W-:-:S04]  /*0c70*/  LEA R140, R148, UR7, 0x4 ;  /* 0x00000007948c7c11 */ /* 0x000fc8000f8e20ff */
[----:B------:R-:W2:Y:S04]  /*0c80*/  LDSM.16.M88.2 R132, [R132] ;  /* 0x000000008484783b */ /* 0x000ea80000000100 */
[----:B------:R-:W3:Y:S01]  /*0c90*/  LDSM.16.M88.2 R140, [R140] ;  /* 0x000000008c8c783b */ /* 0x000ee20000000100 */
[-C--:B0-----:R-:W-:Y:S08]  /*0ca0*/  IMMA.16816.S8.S8 R128, R142.ROW, R138.reuse.COL, R128 ;  /* 0x0000008a8e807237 */ /* 0x081ff00000405480 */
[-C--:B------:R-:W-:Y:S08]  /*0cb0*/  IMMA.16816.S8.S8 R120, R136.ROW, R138.reuse.COL, R120 ;  /* 0x0000008a88787237 */ /* 0x080ff00000405478 */
[-C--:B-1----:R-:W-:Y:S08]  /*0cc0*/  IMMA.16816.S8.S8 R112, R134.ROW, R138.reuse.COL, R112 ;  /* 0x0000008a86707237 */ /* 0x082ff00000405470 */
[----:B------:R-:W-:Y:S01]  /*0cd0*/  IMMA.16816.S8.S8 R104, R2.ROW, R138.COL, R104 ;  /* 0x0000008a02687237 */ /* 0x000fe20000405468 */
[----:B------:R-:W-:-:S07]  /*0ce0*/  LEA R138, R148, UR12, 0x4 ;  /* 0x0000000c948a7c11 */ /* 0x000fce000f8e20ff */
[-C--:B------:R-:W-:Y:S08]  /*0cf0*/  IMMA.16816.S8.S8 R96, R142.ROW, R139.reuse.COL, R96 ;  /* 0x0000008b8e607237 */ /* 0x080ff00000405460 */
[-C--:B------:R-:W-:Y:S08]  /*0d00*/  IMMA.16816.S8.S8 R92, R136.ROW, R139.reuse.COL, R92 ;  /* 0x0000008b885c7237 */ /* 0x080ff0000040545c */
[-C--:B------:R-:W-:Y:S08]  /*0d10*/  IMMA.16816.S8.S8 R80, R134.ROW, R139.reuse.COL, R80 ;  /* 0x0000008b86507237 */ /* 0x080ff00000405450 */
[----:B------:R-:W-:Y:S01]  /*0d20*/  IMMA.16816.S8.S8 R52, R2.ROW, R139.COL, R52 ;  /* 0x0000008b02347237 */ /* 0x000fe20000405434 */
[----:B------:R-:W0:Y:S01]  /*0d30*/  LDSM.16.M88.2 R138, [R138] ;  /* 0x000000008a8a783b */ /* 0x000e220000000100 */
[----:B------:R-:W-:-:S06]  /*0d40*/  UIADD3 UR7, UPT, UPT, UR5, 0x200, URZ ;  /* 0x0000020005077890 */ /* 0x000fcc000fffe0ff */
[----:B--2---:R-:W-:Y:S08]  /*0d50*/  IMMA.16816.S8.S8 R28, R2.ROW, R132.COL, R28 ;  /* 0x00000084021c7237 */ /* 0x004ff0000040541c */
[-C--:B------:R-:W-:Y:S08]  /*0d60*/  IMMA.16816.S8.S8 R88, R142.ROW, R133.reuse.COL, R88 ;  /* 0x000000858e587237 */ /* 0x080ff00000405458 */
[-C--:B------:R-:W-:Y:S08]  /*0d70*/  IMMA.16816.S8.S8 R60, R136.ROW, R133.reuse.COL, R60 ;  /* 0x00000085883c7237 */ /* 0x080ff0000040543c */
[-C--:B------:R-:W-:Y:S08]  /*0d80*/  IMMA.16816.S8.S8 R32, R134.ROW, R133.reuse.COL, R32 ;  /* 0x0000008586207237 */ /* 0x080ff00000405420 */
[----:B------:R-:W-:Y:S01]  /*0d90*/  IMMA.16816.S8.S8 R4, R2.ROW, R133.COL, R4 ;  /* 0x0000008502047237 */ /* 0x000fe20000405404 */
[----:B------:R-:W-:-:S07]  /*0da0*/  VIADD R133, R176, 0x600 ;  /* 0x00000600b0857836 */ /* 0x000fce0000000000 */
[C---:B---3--:R-:W-:Y:S08]  /*0db0*/  IMMA.16816.S8.S8 R100, R2.reuse.ROW, R140.COL, R100 ;  /* 0x0000008c02647237 */ /* 0x048ff00000405464 */
[C---:B------:R-:W-:Y:S08]  /*0dc0*/  IMMA.16816.S8.S8 R108, R2.reuse.ROW, R141.COL, R108 ;  /* 0x0000008d026c7237 */ /* 0x040ff0000040546c */
[C---:B0-----:R-:W-:Y:S08]  /*0dd0*/  IMMA.16816.S8.S8 R116, R2.reuse.ROW, R138.COL, R116 ;  /* 0x0000008a02747237 */ /* 0x041ff00000405474 */
[----:B------:R-:W-:Y:S01]  /*0de0*/  IMMA.16816.S8.S8 R124, R2.ROW, R139.COL, R124 ;  /* 0x0000008b027c7237 */ /* 0x000fe2000040547c */
[----:B------:R-:W-:-:S07]  /*0df0*/  VIADD R3, R176, 0x200 ;  /* 0x00000200b0037836 */ /* 0x000fce0000000000 */
[-C--:B------:R-:W-:Y:S08]  /*0e00*/  IMMA.16816.S8.S8 R24, R142.ROW, R132.reuse.COL, R24 ;  /* 0x000000848e187237 */ /* 0x080ff00000405418 */
[-C--:B------:R-:W-:Y:S08]  /*0e10*/  IMMA.16816.S8.S8 R84, R136.ROW, R132.reuse.COL, R84 ;  /* 0x0000008488547237 */ /* 0x080ff00000405454 */
[----:B------:R-:W-:Y:S01]  /*0e20*/  IMMA.16816.S8.S8 R56, R134.ROW, R132.COL, R56 ;  /* 0x0000008486387237 */ /* 0x000fe20000405438 */
[----:B------:R-:W-:-:S07]  /*0e30*/  IMAD R132, R148, 0x10, R170 ;  /* 0x0000001094847824 */ /* 0x000fce00078e02aa */
        /* <DEDUP_REMOVED lines=10> */
[----:B------:R-:W-:-:S02]  /*0ee0*/  IMAD R136, R148, 0x10, R133 ;  /* 0x0000001094887824 */ /* 0x000fc400078e0285 */
[----:B------:R-:W-:Y:S04]  /*0ef0*/  LDSM.16.M88.2 R132, [R132] ;  /* 0x000000008484783b */ /* 0x000fe80000000100 */
[----:B------:R-:W-:Y:S01]  /*0f00*/  LDSM.16.M88.2 R136, [R136] ;  /* 0x000000008888783b */ /* 0x000fe20000000100 */
[C---:B------:R-:W-:Y:S08]  /*0f10*/  IMMA.16816.S8.S8 R20, R134.reuse.ROW, R140.COL, R20 ;  /* 0x0000008c86147237 */ /* 0x040ff00000405414 */
[C---:B------:R-:W-:Y:S08]  /*0f20*/  IMMA.16816.S8.S8 R16, R134.reuse.ROW, R141.COL, R16 ;  /* 0x0000008d86107237 */ /* 0x040ff00000405410 */
[----:B------:R-:W-:Y:S01]  /*0f30*/  IMMA.16816.S8.S8 R12, R134.ROW, R138.COL, R12 ;  /* 0x0000008a860c7237 */ /* 0x000fe2000040540c */
[----:B------:R-:W-:-:S07]  /*0f40*/  LEA R138, R148, UR7, 0x4 ;  /* 0x00000007948a7c11 */ /* 0x000fce000f8e20ff */
[----:B------:R-:W-:Y:S01]  /*0f50*/  IMMA.16816.S8.S8 R8, R134.ROW, R139.COL, R8 ;  /* 0x0000008b86087237 */ /* 0x000fe20000405408 */
[----:B------:R-:W-:Y:S01]  /*0f60*/  IMAD R134, R148, 0x10, R171 ;  /* 0x0000001094867824 */ /* 0x000fe200078e02ab */
[----:B------:R-:W0:Y:S05]  /*0f70*/  LDSM.16.M88.2 R138, [R138] ;  /* 0x000000008a8a783b */ /* 0x000e2a0000000100 */
[----:B------:R-:W1:Y:S01]  /*0f80*/  LDSM.16.M88.2 R134, [R134] ;  /* 0x000000008686783b */ /* 0x000e620000000100 */
[----:B------:R-:W-:Y:S02]  /*0f90*/  UIADD3 UR12, UPT, UPT, UR5, 0x600, URZ ;  /* 0x00000600050c7890 */ /* 0x000fe4000fffe0ff */
[----:B------:R-:W-:-:S04]  /*0fa0*/  UIADD3 UR7, UPT, UPT, UR5, 0xa00, URZ ;  /* 0x00000a0005077890 */ /* 0x000fc8000fffe0ff */
[----:B------:R-:W-:Y:S01]  /*0fb0*/  LEA R2, R148, UR12, 0x4 ;  /* 0x0000000c94027c11 */ /* 0x000fe2000f8e20ff */
[----:B------:R-:W-:-:S05]  /*0fc0*/  UIADD3 UR12, UPT, UPT, UR5, 0xe00, URZ ;  /* 0x00000e00050c7890 */ /* 0x000fca000fffe0ff */
[----:B------:R-:W2:Y:S01]  /*0fd0*/  LDSM.16.M88.2 R2, [R2] ;  /* 0x000000000202783b */ /* 0x000ea20000000100 */
[----:B------:R-:W-:-:S06]  /*0fe0*/  LEA R140, R148, UR12, 0x4 ;  /* 0x0000000c948c7c11 */ /* 0x000fcc000f8e20ff */
[----:B------:R-:W-:Y:S01]  /*0ff0*/  LDSM.16.M88.2 R140, [R140] ;  /* 0x000000008c8c783b */ /* 0x000fe20000000100 */
        /* <DEDUP_REMOVED lines=11> */
[-C--:B--2---:R-:W-:Y:S08]  /*10b0*/  IMMA.16816.S8.S8 R88, R142.ROW, R3.reuse.COL, R88 ;  /* 0x000000038e587237 */ /* 0x084ff00000405458 */
[-C--:B------:R-:W-:Y:S08]  /*10c0*/  IMMA.16816.S8.S8 R60, R136.ROW, R3.reuse.COL, R60 ;  /* 0x00000003883c7237 */ /* 0x080ff0000040543c */
[-C--:B------:R-:W-:Y:S08]  /*10d0*/  IMMA.16816.S8.S8 R32, R134.ROW, R3.reuse.COL, R32 ;  /* 0x0000000386207237 */ /* 0x080ff00000405420 */
[----:B------:R-:W-:Y:S01]  /*10e0*/  IMMA.16816.S8.S8 R4, R132.ROW, R3.COL, R4 ;  /* 0x0000000384047237 */ /* 0x000fe20000405404 */
[----:B------:R-:W-:-:S04]  /*10f0*/  VIADD R3, R176, 0xf00 ;  /* 0x00000f00b0037836 */ /* 0x000fc80000000000 */
[----:B------:R-:W-:-:S03]  /*1100*/  IMAD R3, R148, 0x10, R3 ;  /* 0x0000001094037824 */ /* 0x000fc600078e0203 */
[-C--:B------:R-:W-:Y:S08]  /*1110*/  IMMA.16816.S8.S8 R24, R142.ROW, R2.reuse.COL, R24 ;  /* 0x000000028e187237 */ /* 0x080ff00000405418 */
[-C--:B------:R-:W-:Y:S08]  /*1120*/  IMMA.16816.S8.S8 R84, R136.ROW, R2.reuse.COL, R84 ;  /* 0x0000000288547237 */ /* 0x080ff00000405454 */
[----:B------:R-:W-:Y:S08]  /*1130*/  IMMA.16816.S8.S8 R56, R134.ROW, R2.COL, R56 ;  /* 0x0000000286387237 */ /* 0x000ff00000405438 */
[C---:B0-----:R-:W-:Y:S08]  /*1140*/  IMMA.16816.S8.S8 R76, R142.reuse.ROW, R138.COL, R76 ;  /* 0x0000008a8e4c7237 */ /* 0x041ff0000040544c */
        /* <DEDUP_REMOVED lines=9> */
[----:B------:R-:W-:-:S06]  /*11e0*/  LEA R136, R148, UR7, 0x4 ;  /* 0x0000000794887c11 */ /* 0x000fcc000f8e20ff */
[----:B------:R-:W0:Y:S01]  /*11f0*/  LDSM.16.M88.2 R136, [R136] ;  /* 0x000000008888783b */ /* 0x000e220000000100 */
[C---:B------:R-:W-:Y:S08]  /*1200*/  IMMA.16816.S8.S8 R20, R134.reuse.ROW, R138.COL, R20 ;  /* 0x0000008a86147237 */ /* 0x040ff00000405414 */
[C---:B------:R-:W-:Y:S08]  /*1210*/  IMMA.16816.S8.S8 R16, R134.reuse.ROW, R139.COL, R16 ;  /* 0x0000008b86107237 */ /* 0x040ff00000405410 */
[C---:B------:R-:W-:Y:S08]  /*1220*/  IMMA.16816.S8.S8 R12, R134.reuse.ROW, R140.COL, R12 ;  /* 0x0000008c860c7237 */ /* 0x040ff0000040540c */
[----:B------:R-:W-:Y:S01]  /*1230*/  IMMA.16816.S8.S8 R8, R134.ROW, R141.COL, R8 ;  /* 0x0000008d86087237 */ /* 0x000fe20000405408 */
[----:B------:R-:W-:-:S06]  /*1240*/  IMAD R134, R148, 0x10, R147 ;  /* 0x0000001094867824 */ /* 0x000fcc00078e0293 */
[----:B------:R-:W1:Y:S01]  /*1250*/  LDSM.16.M88.2 R134, [R134] ;  /* 0x000000008686783b */ /* 0x000e620000000100 */
[----:B------:R-:W-:Y:S01]  /*1260*/  IMMA.16816.S8.S8 R100, R132.ROW, R138.COL, R100 ;  /* 0x0000008a84647237 */ /* 0x000fe20000405464 */
[----:B------:R-:W-:-:S07]  /*1270*/  IMAD R138, R148, 0x10, R168 ;  /* 0x00000010948a7824 */ /* 0x000fce00078e02a8 */
[C---:B------:R-:W-:Y:S01]  /*1280*/  IMMA.16816.S8.S8 R28, R132.reuse.ROW, R2.COL, R28 ;  /* 0x00000002841c7237 */ /* 0x040fe2000040541c */
[----:B------:R-:W2:Y:S07]  /*1290*/  LDSM.16.M88.2 R2, [R3] ;  /* 0x000000000302783b */ /* 0x000eae0000000100 */
[----:B------:R-:W-:Y:S01]  /*12a0*/  IMMA.16816.S8.S8 R108, R132.ROW, R139.COL, R108 ;  /* 0x0000008b846c7237 */ /* 0x000fe2000040546c */
[----:B------:R-:W3:Y:S01]  /*12b0*/  LDSM.16.M88.2 R138, [R138] ;  /* 0x000000008a8a783b */ /* 0x000ee20000000100 */
[----:B------:R-:W-:-:S02]  /*12c0*/  UIADD3 UR7, UPT, UPT, UR5, 0x700, URZ ;  /* 0x0000070005077890 */ /* 0x000fc4000fffe0ff */
[----:B------:R-:W-:Y:S02]  /*12d0*/  UIADD3 UR12, UPT, UPT, UR5, 0xb00, URZ ;  /* 0x00000b00050c7890 */ /* 0x000fe4000fffe0ff */
[----:B------:R-:W-:Y:S02]  /*12e0*/  UIADD3 UR13, UPT, UPT, UR5, 0xf00, URZ ;  /* 0x00000f00050d7890 */ /* 0x000fe4000fffe0ff */
[----:B------:R-:W-:Y:S01]  /*12f0*/  IMMA.16816.S8.S8 R116, R132.ROW, R140.COL, R116 ;  /* 0x0000008c84747237 */ /* 0x000fe20000405474 */
[----:B------:R-:W-:-:S07]  /*1300*/  LEA R140, R148, UR7, 0x4 ;  /* 0x00000007948c7c11 */ /* 0x000fce000f8e20ff */
[----:B------:R-:W-:Y:S01]  /*1310*/  IMMA.16816.S8.S8 R124, R132.ROW, R141.COL, R124 ;  /* 0x0000008d847c7237 */ /* 0x000fe2000040547c */
[C---:B------:R-:W-:Y:S01]  /*1320*/  LEA R132, R148.reuse, UR13, 0x4 ;  /* 0x0000000d94847c11 */ /* 0x040fe2000f8e20ff */
[----:B------:R-:W4:Y:S05]  /*1330*/  LDSM.16.M88.2 R140, [R140] ;  /* 0x000000008c8c783b */ /* 0x000f2a0000000100 */
        /* <DEDUP_REMOVED lines=9> */
[----:B------:R-:W-:Y:S01]  /*13d0*/  IMMA.16816.S8.S8 R52, R2.ROW, R137.COL, R52 ;  /* 0x0000008902347237 */ /* 0x000fe20000405434 */
[----:B------:R-:W0:Y:S01]  /*13e0*/  LDSM.16.M88.2 R136, [R136] ;  /* 0x000000008888783b */ /* 0x000e220000000100 */
[----:B------:R-:W-:-:S04]  /*13f0*/  UIADD3 UR4, UPT, UPT, UR4, 0x1, URZ ;  /* 0x0000000104047890 */ /* 0x000fc8000fffe0ff */
[----:B------:R-:W-:Y:S02]  /*1400*/  UISETP.NE.AND UP0, UPT, UR4, 0x100, UPT ;  /* 0x000001000400788c */ /* 0x000fe4000bf05270 */
[C---:B----4-:R-:W-:Y:S08]  /*1410*/  IMMA.16816.S8.S8 R24, R142.reuse.ROW, R140.COL, R24 ;  /* 0x0000008c8e187237 */ /* 0x050ff00000405418 */
[C---:B------:R-:W-:Y:S08]  /*1420*/  IMMA.16816.S8.S8 R88, R142.reuse.ROW, R141.COL, R88 ;  /* 0x0000008d8e587237 */ /* 0x040ff00000405458 */
[C---:B-----5:R-:W-:Y:S08]  /*1430*/  IMMA.16816.S8.S8 R68, R142.reuse.ROW, R132.COL, R68 ;  /* 0x000000848e447237 */ /* 0x060ff00000405444 */
[----:B------:R-:W-:Y:S08]  /*1440*/  IMMA.16816.S8.S8 R64, R142.ROW, R133.COL, R64 ;  /* 0x000000858e407237 */ /* 0x000ff00000405440 */
[----:B------:R-:W-:Y:S08]  /*1450*/  IMMA.16816.S8.S8 R84, R138.ROW, R140.COL, R84 ;  /* 0x0000008c8a547237 */ /* 0x000ff00000405454 */
[C---:B0-----:R-:W-:Y:S08]  /*1460*/  IMMA.16816.S8.S8 R76, R142.reuse.ROW, R136.COL, R76 ;  /* 0x000000888e4c7237 */ /* 0x041ff0000040544c */
[----:B------:R-:W-:Y:S08]  /*1470*/  IMMA.16816.S8.S8 R72, R142.ROW, R137.COL, R72 ;  /* 0x000000898e487237 */ /* 0x000ff00000405448 */
[C---:B------:R-:W-:Y:S08]  /*1480*/  IMMA.16816.S8.S8 R60, R138.reuse.ROW, R141.COL, R60 ;  /* 0x0000008d8a3c7237 */ /* 0x040ff0000040543c */
[C---:B------:R-:W-:Y:S08]  /*1490*/  IMMA.16816.S8.S8 R48, R138.reuse.ROW, R136.COL, R48 ;  /* 0x000000888a307237 */ /* 0x040ff00000405430 */
[C---:B------:R-:W-:Y:S08]  /*14a0*/  IMMA.16816.S8.S8 R44, R138.reuse.ROW, R137.COL, R44 ;  /* 0x000000898a2c7237 */ /* 0x040ff0000040542c */
[C---:B------:R-:W-:Y:S08]  /*14b0*/  IMMA.16816.S8.S8 R40, R138.reuse.ROW, R132.COL, R40 ;  /* 0x000000848a287237 */ /* 0x040ff00000405428 */
[----:B------:R-:W-:Y:S08]  /*14c0*/  IMMA.16816.S8.S8 R36, R138.ROW, R133.COL, R36 ;  /* 0x000000858a247237 */ /* 0x000ff00000405424 */
[C---:B------:R-:W-:Y:S08]  /*14d0*/  IMMA.16816.S8.S8 R56, R134.reuse.ROW, R140.COL, R56 ;  /* 0x0000008c86387237 */ /* 0x040ff00000405438 */
        /* <DEDUP_REMOVED lines=10> */
[----:B------:R-:W-:Y:S01]  /*1580*/  IMMA.16816.S8.S8 R124, R2.ROW, R133.COL, R124 ;  /* 0x00000085027c7237 */ /* 0x000fe2000040547c */
[----:B------:R-:W-:-:S02]  /*1590*/  VIADD R144, R144, 0x400 ;  /* 0x0000040090907836 */ /* 0x000fc40000000000 */
[----:B------:R-:W-:Y:S01]  /*15a0*/  VIADD R146, R146, 0x400 ;  /* 0x0000040092927836 */ /* 0x000fe20000000000 */
[----:B------:R-:W-:-:S01]  /*15b0*/  NOP ;  /* 0x0000000000007918 */ /* 0x000fc20000000000 */
[----:B------:R-:W-:-:S15]  /*15c0*/  BRA.U UP0, `(.L_x_0) ;  /* 0xfffffff100187547 */ /* 0x000fde000b83ffff */
[----:B------:R-:W0:Y:S01]  /*15d0*/  LDC.64 R134, c[0x0][0x390] ;  /* 0x0000e400ff867b82 */ /* 0x000e220000000a00 */
[----:B------:R-:W-:Y:S01]  /*15e0*/  IMAD R145, R145, 0x8000, R178 ;  /* 0x0000800091917824 */ /* 0x000fe200078e02b2 */
[----:B------:R-:W-:Y:S01]  /*15f0*/  LOP3.LUT R2, R180, 0x3, RZ, 0xc0, !PT ;  /* 0x00000003b4027812 */ /* 0x000fe200078ec0ff */
[----:B------:R-:W-:Y:S01]  /*1600*/  IMAD.MOV.U32 R3, RZ, RZ, RZ ;  /* 0x000000ffff037224 */ /* 0x000fe200078e00ff */
[----:B------:R-:W-:Y:S01]  /*1610*/  SHF.R.U32.HI R133, RZ, 0x2, R180 ;  /* 0x00000002ff857819 */ /* 0x000fe200000116b4 */
[----:B------:R-:W-:-:S04]  /*1620*/  IMAD R145, R0, 0x400, R145 ;  /* 0x0000040000917824 */ /* 0x000fc800078e0291 */
[----:B------:R-:W-:-:S04]  /*1630*/  IMAD.WIDE.U32 R132, R133, 0x8, R2 ;  /* 0x0000000885847825 */ /* 0x000fc800078e0002 */
[----:B0-----:R-:W-:-:S03]  /*1640*/  IMAD.WIDE.U32 R2, R145, 0x4, R134 ;  /* 0x0000000491027825 */ /* 0x001fc600078e0086 */
[----:B------:R-:W-:-:S04]  /*1650*/  LEA R2, P0, R132, R2, 0x3 ;  /* 0x0000000284027211 */ /* 0x000fc800078018ff */
[----:B------:R-:W-:-:S05]  /*1660*/  LEA.HI.X R3, R132, R3, R133, 0x3, P0 ;  /* 0x0000000384037211 */ /* 0x000fca00000f1c85 */
[----:B------:R-:W-:Y:S04]  /*1670*/  STG.E.64 desc[UR14][R2.64], R128 ;  /* 0x0000008002007986 */ /* 0x000fe8000c101b0e */
        /* <DEDUP_REMOVED lines=62> */
[----:B------:R-:W-:Y:S01]  /*1a60*/  STG.E.64 desc[UR14][R2.64+0x300e20], R126 ;  /* 0x300e207e02007986 */ /* 0x000fe2000c101b0e */
[----:B------:R-:W-:Y:S05]  /*1a70*/  EXIT ;  /* 0x000000000000794d */ /* 0x000fea0003800000 */
.L_x_1:
[----:B------:R-:W-:-:S00]  /*1a80*/  BRA `(.L_x_1) ;  /* 0xfffffffc00fc7947 */ /* 0x000fc0000383ffff */
[----:B------:R-:W-:-:S00]  /*1a90*/  NOP ;  /* 0x0000000000007918 */ /* 0x000fc00000000000 */
        /* <DEDUP_REMOVED lines=14> */
.L_x_2:


//--------------------- .nv.shared.main_kernel0   --------------------------
	.section	.nv.shared.main_kernel0,"aw",@nobits
	.sectionflags	@""
.nv.shared.main_kernel0:
	.zero		21504


//--------------------- .nv.shared.reserved.0     --------------------------
	.section	.nv.shared.reserved.0,"aw",@nobits
	.weak		__nv_reservedSMEM_offset_0_alias
	.size		__nv_reservedSMEM_offset_0_alias, 0, 64
	.other		__nv_reservedSMEM_offset_0_alias,@"STO_CUDA_RESERVED_SHARED STV_DEFAULT"
__nv_reservedSMEM_offset_0_alias:
	.zero		0
	.zero		64


//--------------------- .nv.constant0.main_kernel0 --------------------------
	.section	.nv.constant0.main_kernel0,"a",@progbits
	.sectionflags	@""
	.align	4
.nv.constant0.main_kernel0:
	.zero		920


//--------------------- SYMBOLS --------------------------

	.type		.nv.reservedSmem.offset0,@object
	.size		.nv.reservedSmem.offset0,0x4
	.type		.nv.reservedSmem.cap,@object
	.size		.nv.reservedSmem.cap,0x4
